//
// Generated by NVIDIA NVVM Compiler
//
// Compiler Build ID: CL-36424714
// Cuda compilation tools, release 13.0, V13.0.88
// Based on NVVM 20.0.0
//

.version 9.0
.target sm_100
.address_size 64

	// .globl	_Z31conv_depthwise2d_forward_kernelPKfPfS0_S0_biiiiiiiiiiiiiii

.visible .entry _Z31conv_depthwise2d_forward_kernelPKfPfS0_S0_biiiiiiiiiiiiiii(
	.param .u64 .ptr .align 1 _Z31conv_depthwise2d_forward_kernelPKfPfS0_S0_biiiiiiiiiiiiiii_param_0,
	.param .u64 .ptr .align 1 _Z31conv_depthwise2d_forward_kernelPKfPfS0_S0_biiiiiiiiiiiiiii_param_1,
	.param .u64 .ptr .align 1 _Z31conv_depthwise2d_forward_kernelPKfPfS0_S0_biiiiiiiiiiiiiii_param_2,
	.param .u64 .ptr .align 1 _Z31conv_depthwise2d_forward_kernelPKfPfS0_S0_biiiiiiiiiiiiiii_param_3,
	.param .u8 _Z31conv_depthwise2d_forward_kernelPKfPfS0_S0_biiiiiiiiiiiiiii_param_4,
	.param .u32 _Z31conv_depthwise2d_forward_kernelPKfPfS0_S0_biiiiiiiiiiiiiii_param_5,
	.param .u32 _Z31conv_depthwise2d_forward_kernelPKfPfS0_S0_biiiiiiiiiiiiiii_param_6,
	.param .u32 _Z31conv_depthwise2d_forward_kernelPKfPfS0_S0_biiiiiiiiiiiiiii_param_7,
	.param .u32 _Z31conv_depthwise2d_forward_kernelPKfPfS0_S0_biiiiiiiiiiiiiii_param_8,
	.param .u32 _Z31conv_depthwise2d_forward_kernelPKfPfS0_S0_biiiiiiiiiiiiiii_param_9,
	.param .u32 _Z31conv_depthwise2d_forward_kernelPKfPfS0_S0_biiiiiiiiiiiiiii_param_10,
	.param .u32 _Z31conv_depthwise2d_forward_kernelPKfPfS0_S0_biiiiiiiiiiiiiii_param_11,
	.param .u32 _Z31conv_depthwise2d_forward_kernelPKfPfS0_S0_biiiiiiiiiiiiiii_param_12,
	.param .u32 _Z31conv_depthwise2d_forward_kernelPKfPfS0_S0_biiiiiiiiiiiiiii_param_13,
	.param .u32 _Z31conv_depthwise2d_forward_kernelPKfPfS0_S0_biiiiiiiiiiiiiii_param_14,
	.param .u32 _Z31conv_depthwise2d_forward_kernelPKfPfS0_S0_biiiiiiiiiiiiiii_param_15,
	.param .u32 _Z31conv_depthwise2d_forward_kernelPKfPfS0_S0_biiiiiiiiiiiiiii_param_16,
	.param .u32 _Z31conv_depthwise2d_forward_kernelPKfPfS0_S0_biiiiiiiiiiiiiii_param_17,
	.param .u32 _Z31conv_depthwise2d_forward_kernelPKfPfS0_S0_biiiiiiiiiiiiiii_param_18,
	.param .u32 _Z31conv_depthwise2d_forward_kernelPKfPfS0_S0_biiiiiiiiiiiiiii_param_19
)
{
	.reg .pred 	%p<111>;
	.reg .b16 	%rs<2>;
	.reg .b32 	%r<223>;
	.reg .b32 	%f<103>;
	.reg .b64 	%rd<76>;

	ld.param.u64 	%rd9, [_Z31conv_depthwise2d_forward_kernelPKfPfS0_S0_biiiiiiiiiiiiiii_param_0];
	ld.param.u64 	%rd10, [_Z31conv_depthwise2d_forward_kernelPKfPfS0_S0_biiiiiiiiiiiiiii_param_1];
	ld.param.u64 	%rd11, [_Z31conv_depthwise2d_forward_kernelPKfPfS0_S0_biiiiiiiiiiiiiii_param_2];
	ld.param.u64 	%rd12, [_Z31conv_depthwise2d_forward_kernelPKfPfS0_S0_biiiiiiiiiiiiiii_param_3];
	ld.param.s8 	%rs1, [_Z31conv_depthwise2d_forward_kernelPKfPfS0_S0_biiiiiiiiiiiiiii_param_4];
	ld.param.u32 	%r121, [_Z31conv_depthwise2d_forward_kernelPKfPfS0_S0_biiiiiiiiiiiiiii_param_5];
	ld.param.u32 	%r122, [_Z31conv_depthwise2d_forward_kernelPKfPfS0_S0_biiiiiiiiiiiiiii_param_6];
	ld.param.u32 	%r123, [_Z31conv_depthwise2d_forward_kernelPKfPfS0_S0_biiiiiiiiiiiiiii_param_7];
	ld.param.u32 	%r124, [_Z31conv_depthwise2d_forward_kernelPKfPfS0_S0_biiiiiiiiiiiiiii_param_8];
	ld.param.u32 	%r125, [_Z31conv_depthwise2d_forward_kernelPKfPfS0_S0_biiiiiiiiiiiiiii_param_9];
	ld.param.u32 	%r126, [_Z31conv_depthwise2d_forward_kernelPKfPfS0_S0_biiiiiiiiiiiiiii_param_10];
	ld.param.u32 	%r127, [_Z31conv_depthwise2d_forward_kernelPKfPfS0_S0_biiiiiiiiiiiiiii_param_11];
	ld.param.u32 	%r128, [_Z31conv_depthwise2d_forward_kernelPKfPfS0_S0_biiiiiiiiiiiiiii_param_12];
	ld.param.u32 	%r129, [_Z31conv_depthwise2d_forward_kernelPKfPfS0_S0_biiiiiiiiiiiiiii_param_13];
	ld.param.u32 	%r132, [_Z31conv_depthwise2d_forward_kernelPKfPfS0_S0_biiiiiiiiiiiiiii_param_16];
	ld.param.u32 	%r133, [_Z31conv_depthwise2d_forward_kernelPKfPfS0_S0_biiiiiiiiiiiiiii_param_17];
	ld.param.u32 	%r134, [_Z31conv_depthwise2d_forward_kernelPKfPfS0_S0_biiiiiiiiiiiiiii_param_18];
	ld.param.u32 	%r135, [_Z31conv_depthwise2d_forward_kernelPKfPfS0_S0_biiiiiiiiiiiiiii_param_19];
	cvta.to.global.u64 	%rd1, %rd9;
	cvta.to.global.u64 	%rd2, %rd11;
	cvta.to.global.u64 	%rd3, %rd10;
	cvta.to.global.u64 	%rd4, %rd12;
	mov.u32 	%r136, %ctaid.x;
	mov.u32 	%r1, %ntid.x;
	mov.u32 	%r137, %tid.x;
	mad.lo.s32 	%r2, %r136, %r1, %r137;
	setp.ge.s32 	%p2, %r2, %r121;
	@%p2 bra 	$L__BB0_65;
	mul.lo.s32 	%r3, %r127, %r126;
	setp.lt.s32 	%p3, %r129, 1;
	mov.u32 	%r138, %nctaid.x;
	mul.lo.s32 	%r4, %r1, %r138;
	@%p3 bra 	$L__BB0_58;
	setp.lt.s32 	%p11, %r128, 1;
	@%p11 bra 	$L__BB0_51;
	and.b32  	%r5, %r128, 7;
	and.b32  	%r6, %r128, 2147483640;
	sub.s32 	%r7, %r134, %r132;
	shl.b32 	%r8, %r134, 3;
	shl.b32 	%r151, %r134, 1;
	sub.s32 	%r9, %r151, %r132;
	mul.lo.s32 	%r152, %r134, 3;
	sub.s32 	%r10, %r152, %r132;
	shl.b32 	%r153, %r134, 2;
	sub.s32 	%r11, %r153, %r132;
	mul.lo.s32 	%r154, %r134, 5;
	sub.s32 	%r12, %r154, %r132;
	mul.lo.s32 	%r155, %r134, 6;
	sub.s32 	%r13, %r155, %r132;
	mul.lo.s32 	%r156, %r134, 7;
	sub.s32 	%r14, %r156, %r132;
	add.s64 	%rd5, %rd2, 16;
	mul.lo.s32 	%r15, %r129, %r128;
	mul.lo.s32 	%r157, %r126, %r122;
	mul.lo.s32 	%r16, %r157, %r127;
$L__BB0_4:
	setp.eq.s32 	%p19, %r123, 1;
	div.s32 	%r158, %r2, %r3;
	rem.s32 	%r18, %r158, %r122;
	mov.u32 	%r187, %r18;
	mov.u32 	%r188, %r122;
	@%p19 bra 	$L__BB0_6;
	div.s32 	%r187, %r18, %r123;
	div.s32 	%r188, %r122, %r123;
$L__BB0_6:
	setp.eq.s16 	%p20, %rs1, 0;
	mov.f32 	%f82, 0f00000000;
	@%p20 bra 	$L__BB0_8;
	mul.wide.s32 	%rd37, %r18, 4;
	add.s64 	%rd38, %rd4, %rd37;
	ld.global.f32 	%f82, [%rd38];
$L__BB0_8:
	ld.param.u32 	%r185, [_Z31conv_depthwise2d_forward_kernelPKfPfS0_S0_biiiiiiiiiiiiiii_param_15];
	ld.param.u32 	%r184, [_Z31conv_depthwise2d_forward_kernelPKfPfS0_S0_biiiiiiiiiiiiiii_param_14];
	div.s32 	%r160, %r2, %r16;
	mad.lo.s32 	%r161, %r188, %r160, %r187;
	mul.lo.s32 	%r23, %r161, %r125;
	div.s32 	%r162, %r2, %r126;
	rem.s32 	%r163, %r162, %r127;
	mul.lo.s32 	%r164, %r163, %r185;
	sub.s32 	%r24, %r164, %r133;
	mul.lo.s32 	%r165, %r162, %r126;
	sub.s32 	%r166, %r2, %r165;
	mul.lo.s32 	%r167, %r166, %r184;
	sub.s32 	%r34, %r167, %r132;
	add.s32 	%r26, %r7, %r167;
	add.s32 	%r27, %r24, %r23;
	add.s32 	%r28, %r9, %r167;
	add.s32 	%r29, %r10, %r167;
	add.s32 	%r30, %r11, %r167;
	add.s32 	%r31, %r12, %r167;
	add.s32 	%r32, %r13, %r167;
	add.s32 	%r33, %r14, %r167;
	mul.lo.s32 	%r190, %r15, %r18;
	mov.b32 	%r189, 0;
$L__BB0_9:
	setp.lt.u32 	%p21, %r128, 8;
	mul.lo.s32 	%r38, %r189, %r135;
	add.s32 	%r169, %r38, %r24;
	setp.gt.s32 	%p22, %r169, -1;
	setp.lt.s32 	%p23, %r169, %r125;
	and.pred  	%p1, %p22, %p23;
	add.s32 	%r170, %r169, %r23;
	mul.lo.s32 	%r39, %r170, %r124;
	mov.b32 	%r211, 0;
	mov.u32 	%r210, %r190;
	@%p21 bra 	$L__BB0_28;
	and.b32  	%r171, %r128, 2147483640;
	neg.s32 	%r207, %r171;
	add.s32 	%r172, %r27, %r38;
	mul.lo.s32 	%r173, %r124, %r172;
	add.s32 	%r205, %r26, %r173;
	add.s32 	%r203, %r28, %r173;
	add.s32 	%r201, %r29, %r173;
	add.s32 	%r199, %r30, %r173;
	add.s32 	%r197, %r31, %r173;
	add.s32 	%r195, %r32, %r173;
	add.s32 	%r193, %r33, %r173;
	add.s32 	%r192, %r34, %r173;
	mov.u32 	%r191, %r34;
	mov.u32 	%r194, %r33;
	mov.u32 	%r196, %r32;
	mov.u32 	%r198, %r31;
	mov.u32 	%r200, %r30;
	mov.u32 	%r202, %r29;
	mov.u32 	%r204, %r28;
	mov.u32 	%r206, %r26;
	mov.u32 	%r210, %r190;
$L__BB0_11:
	.pragma "nounroll";
	mul.wide.s32 	%rd39, %r210, 4;
	add.s64 	%rd6, %rd5, %rd39;
	setp.gt.s32 	%p24, %r191, -1;
	setp.lt.s32 	%p25, %r191, %r124;
	and.pred  	%p26, %p24, %p25;
	and.pred  	%p27, %p1, %p26;
	not.pred 	%p28, %p27;
	@%p28 bra 	$L__BB0_13;
	ld.global.f32 	%f47, [%rd6+-16];
	mul.wide.s32 	%rd40, %r192, 4;
	add.s64 	%rd41, %rd1, %rd40;
	ld.global.f32 	%f48, [%rd41];
	fma.rn.f32 	%f82, %f47, %f48, %f82;
$L__BB0_13:
	setp.gt.s32 	%p29, %r206, -1;
	setp.lt.s32 	%p30, %r206, %r124;
	and.pred  	%p31, %p29, %p30;
	and.pred  	%p32, %p1, %p31;
	not.pred 	%p33, %p32;
	@%p33 bra 	$L__BB0_15;
	ld.global.f32 	%f49, [%rd6+-12];
	mul.wide.s32 	%rd42, %r205, 4;
	add.s64 	%rd43, %rd1, %rd42;
	ld.global.f32 	%f50, [%rd43];
	fma.rn.f32 	%f82, %f49, %f50, %f82;
$L__BB0_15:
	setp.gt.s32 	%p34, %r204, -1;
	setp.lt.s32 	%p35, %r204, %r124;
	and.pred  	%p36, %p34, %p35;
	and.pred  	%p37, %p1, %p36;
	not.pred 	%p38, %p37;
	@%p38 bra 	$L__BB0_17;
	ld.global.f32 	%f51, [%rd6+-8];
	mul.wide.s32 	%rd44, %r203, 4;
	add.s64 	%rd45, %rd1, %rd44;
	ld.global.f32 	%f52, [%rd45];
	fma.rn.f32 	%f82, %f51, %f52, %f82;
$L__BB0_17:
	setp.gt.s32 	%p39, %r202, -1;
	setp.lt.s32 	%p40, %r202, %r124;
	and.pred  	%p41, %p39, %p40;
	and.pred  	%p42, %p1, %p41;
	not.pred 	%p43, %p42;
	@%p43 bra 	$L__BB0_19;
	ld.global.f32 	%f53, [%rd6+-4];
	mul.wide.s32 	%rd46, %r201, 4;
	add.s64 	%rd47, %rd1, %rd46;
	ld.global.f32 	%f54, [%rd47];
	fma.rn.f32 	%f82, %f53, %f54, %f82;
$L__BB0_19:
	setp.gt.s32 	%p44, %r200, -1;
	setp.lt.s32 	%p45, %r200, %r124;
	and.pred  	%p46, %p44, %p45;
	and.pred  	%p47, %p1, %p46;
	not.pred 	%p48, %p47;
	@%p48 bra 	$L__BB0_21;
	ld.global.f32 	%f55, [%rd6];
	mul.wide.s32 	%rd48, %r199, 4;
	add.s64 	%rd49, %rd1, %rd48;
	ld.global.f32 	%f56, [%rd49];
	fma.rn.f32 	%f82, %f55, %f56, %f82;
$L__BB0_21:
	setp.gt.s32 	%p49, %r198, -1;
	setp.lt.s32 	%p50, %r198, %r124;
	and.pred  	%p51, %p49, %p50;
	and.pred  	%p52, %p1, %p51;
	not.pred 	%p53, %p52;
	@%p53 bra 	$L__BB0_23;
	ld.global.f32 	%f57, [%rd6+4];
	mul.wide.s32 	%rd50, %r197, 4;
	add.s64 	%rd51, %rd1, %rd50;
	ld.global.f32 	%f58, [%rd51];
	fma.rn.f32 	%f82, %f57, %f58, %f82;
$L__BB0_23:
	setp.gt.s32 	%p54, %r196, -1;
	setp.lt.s32 	%p55, %r196, %r124;
	and.pred  	%p56, %p54, %p55;
	and.pred  	%p57, %p1, %p56;
	not.pred 	%p58, %p57;
	@%p58 bra 	$L__BB0_25;
	ld.global.f32 	%f59, [%rd6+8];
	mul.wide.s32 	%rd52, %r195, 4;
	add.s64 	%rd53, %rd1, %rd52;
	ld.global.f32 	%f60, [%rd53];
	fma.rn.f32 	%f82, %f59, %f60, %f82;
$L__BB0_25:
	setp.gt.s32 	%p59, %r194, -1;
	setp.lt.s32 	%p60, %r194, %r124;
	and.pred  	%p61, %p59, %p60;
	and.pred  	%p62, %p1, %p61;
	not.pred 	%p63, %p62;
	@%p63 bra 	$L__BB0_27;
	ld.global.f32 	%f61, [%rd6+12];
	mul.wide.s32 	%rd54, %r193, 4;
	add.s64 	%rd55, %rd1, %rd54;
	ld.global.f32 	%f62, [%rd55];
	fma.rn.f32 	%f82, %f61, %f62, %f82;
$L__BB0_27:
	add.s32 	%r210, %r210, 8;
	add.s32 	%r207, %r207, 8;
	add.s32 	%r206, %r206, %r8;
	add.s32 	%r205, %r205, %r8;
	add.s32 	%r204, %r204, %r8;
	add.s32 	%r203, %r203, %r8;
	add.s32 	%r202, %r202, %r8;
	add.s32 	%r201, %r201, %r8;
	add.s32 	%r200, %r200, %r8;
	add.s32 	%r199, %r199, %r8;
	add.s32 	%r198, %r198, %r8;
	add.s32 	%r197, %r197, %r8;
	add.s32 	%r196, %r196, %r8;
	add.s32 	%r195, %r195, %r8;
	add.s32 	%r194, %r194, %r8;
	add.s32 	%r193, %r193, %r8;
	add.s32 	%r192, %r192, %r8;
	add.s32 	%r191, %r191, %r8;
	setp.ne.s32 	%p64, %r207, 0;
	mov.u32 	%r211, %r6;
	@%p64 bra 	$L__BB0_11;
$L__BB0_28:
	setp.eq.s32 	%p65, %r5, 0;
	@%p65 bra 	$L__BB0_49;
	add.s32 	%r174, %r5, -1;
	setp.lt.u32 	%p66, %r174, 3;
	@%p66 bra 	$L__BB0_39;
	mad.lo.s32 	%r87, %r211, %r134, %r34;
	setp.gt.s32 	%p67, %r87, -1;
	setp.lt.s32 	%p68, %r87, %r124;
	and.pred  	%p69, %p67, %p68;
	and.pred  	%p71, %p1, %p69;
	mul.wide.s32 	%rd56, %r210, 4;
	add.s64 	%rd7, %rd2, %rd56;
	not.pred 	%p72, %p71;
	@%p72 bra 	$L__BB0_32;
	add.s32 	%r175, %r87, %r39;
	ld.global.f32 	%f64, [%rd7];
	mul.wide.s32 	%rd57, %r175, 4;
	add.s64 	%rd58, %rd1, %rd57;
	ld.global.f32 	%f65, [%rd58];
	fma.rn.f32 	%f82, %f64, %f65, %f82;
$L__BB0_32:
	add.s32 	%r88, %r87, %r134;
	setp.gt.s32 	%p73, %r88, -1;
	setp.lt.s32 	%p74, %r88, %r124;
	and.pred  	%p75, %p73, %p74;
	and.pred  	%p76, %p1, %p75;
	not.pred 	%p77, %p76;
	@%p77 bra 	$L__BB0_34;
	add.s32 	%r176, %r88, %r39;
	ld.global.f32 	%f66, [%rd7+4];
	mul.wide.s32 	%rd59, %r176, 4;
	add.s64 	%rd60, %rd1, %rd59;
	ld.global.f32 	%f67, [%rd60];
	fma.rn.f32 	%f82, %f66, %f67, %f82;
$L__BB0_34:
	add.s32 	%r89, %r88, %r134;
	setp.gt.s32 	%p78, %r89, -1;
	setp.lt.s32 	%p79, %r89, %r124;
	and.pred  	%p80, %p78, %p79;
	and.pred  	%p81, %p1, %p80;
	not.pred 	%p82, %p81;
	@%p82 bra 	$L__BB0_36;
	add.s32 	%r177, %r89, %r39;
	ld.global.f32 	%f68, [%rd7+8];
	mul.wide.s32 	%rd61, %r177, 4;
	add.s64 	%rd62, %rd1, %rd61;
	ld.global.f32 	%f69, [%rd62];
	fma.rn.f32 	%f82, %f68, %f69, %f82;
$L__BB0_36:
	add.s32 	%r90, %r89, %r134;
	setp.gt.s32 	%p83, %r90, -1;
	setp.lt.s32 	%p84, %r90, %r124;
	and.pred  	%p85, %p83, %p84;
	and.pred  	%p86, %p1, %p85;
	not.pred 	%p87, %p86;
	@%p87 bra 	$L__BB0_38;
	add.s32 	%r178, %r90, %r39;
	ld.global.f32 	%f70, [%rd7+12];
	mul.wide.s32 	%rd63, %r178, 4;
	add.s64 	%rd64, %rd1, %rd63;
	ld.global.f32 	%f71, [%rd64];
	fma.rn.f32 	%f82, %f70, %f71, %f82;
$L__BB0_38:
	add.s32 	%r210, %r210, 4;
	add.s32 	%r211, %r211, 4;
$L__BB0_39:
	and.b32  	%r179, %r128, 3;
	setp.eq.s32 	%p88, %r179, 0;
	@%p88 bra 	$L__BB0_49;
	setp.eq.s32 	%p89, %r179, 1;
	@%p89 bra 	$L__BB0_46;
	mad.lo.s32 	%r95, %r211, %r134, %r34;
	setp.gt.s32 	%p90, %r95, -1;
	setp.lt.s32 	%p91, %r95, %r124;
	and.pred  	%p92, %p90, %p91;
	and.pred  	%p94, %p1, %p92;
	mul.wide.s32 	%rd65, %r210, 4;
	add.s64 	%rd8, %rd2, %rd65;
	not.pred 	%p95, %p94;
	@%p95 bra 	$L__BB0_43;
	add.s32 	%r180, %r95, %r39;
	ld.global.f32 	%f73, [%rd8];
	mul.wide.s32 	%rd66, %r180, 4;
	add.s64 	%rd67, %rd1, %rd66;
	ld.global.f32 	%f74, [%rd67];
	fma.rn.f32 	%f82, %f73, %f74, %f82;
$L__BB0_43:
	add.s32 	%r96, %r95, %r134;
	setp.gt.s32 	%p96, %r96, -1;
	setp.lt.s32 	%p97, %r96, %r124;
	and.pred  	%p98, %p96, %p97;
	and.pred  	%p99, %p1, %p98;
	not.pred 	%p100, %p99;
	@%p100 bra 	$L__BB0_45;
	add.s32 	%r181, %r96, %r39;
	ld.global.f32 	%f75, [%rd8+4];
	mul.wide.s32 	%rd68, %r181, 4;
	add.s64 	%rd69, %rd1, %rd68;
	ld.global.f32 	%f76, [%rd69];
	fma.rn.f32 	%f82, %f75, %f76, %f82;
$L__BB0_45:
	add.s32 	%r210, %r210, 2;
	add.s32 	%r211, %r211, 2;
$L__BB0_46:
	and.b32  	%r182, %r128, 1;
	setp.eq.b32 	%p101, %r182, 1;
	not.pred 	%p102, %p101;
	@%p102 bra 	$L__BB0_49;
	mad.lo.s32 	%r101, %r211, %r134, %r34;
	setp.gt.s32 	%p103, %r101, -1;
	setp.lt.s32 	%p104, %r101, %r124;
	and.pred  	%p105, %p103, %p104;
	and.pred  	%p107, %p1, %p105;
	not.pred 	%p108, %p107;
	@%p108 bra 	$L__BB0_49;
	add.s32 	%r183, %r101, %r39;
	mul.wide.s32 	%rd70, %r210, 4;
	add.s64 	%rd71, %rd2, %rd70;
	ld.global.f32 	%f77, [%rd71];
	mul.wide.s32 	%rd72, %r183, 4;
	add.s64 	%rd73, %rd1, %rd72;
	ld.global.f32 	%f78, [%rd73];
	fma.rn.f32 	%f82, %f77, %f78, %f82;
$L__BB0_49:
	add.s32 	%r189, %r189, 1;
	setp.ne.s32 	%p109, %r189, %r129;
	add.s32 	%r190, %r128, %r190;
	@%p109 bra 	$L__BB0_9;
	mul.wide.s32 	%rd74, %r2, 4;
	add.s64 	%rd75, %rd3, %rd74;
	st.global.f32 	[%rd75], %f82;
	add.s32 	%r2, %r2, %r4;
	setp.lt.s32 	%p110, %r2, %r121;
	@%p110 bra 	$L__BB0_4;
	bra.uni 	$L__BB0_65;
$L__BB0_51:
	setp.ne.s32 	%p12, %r123, 1;
	@%p12 bra 	$L__BB0_55;
	setp.eq.s16 	%p16, %rs1, 0;
	@%p16 bra 	$L__BB0_53;
	bra.uni 	$L__BB0_54;
$L__BB0_53:
	mul.wide.s32 	%rd35, %r2, 4;
	add.s64 	%rd36, %rd3, %rd35;
	mov.b32 	%r150, 0;
	st.global.u32 	[%rd36], %r150;
	add.s32 	%r2, %r2, %r4;
	setp.lt.s32 	%p18, %r2, %r121;
	@%p18 bra 	$L__BB0_53;
	bra.uni 	$L__BB0_65;
$L__BB0_54:
	div.s32 	%r148, %r2, %r3;
	rem.s32 	%r149, %r148, %r122;
	mul.wide.s32 	%rd31, %r149, 4;
	add.s64 	%rd32, %rd4, %rd31;
	ld.global.f32 	%f44, [%rd32];
	mul.wide.s32 	%rd33, %r2, 4;
	add.s64 	%rd34, %rd3, %rd33;
	st.global.f32 	[%rd34], %f44;
	add.s32 	%r2, %r2, %r4;
	setp.lt.s32 	%p17, %r2, %r121;
	@%p17 bra 	$L__BB0_54;
	bra.uni 	$L__BB0_65;
$L__BB0_55:
	setp.eq.s16 	%p13, %rs1, 0;
	@%p13 bra 	$L__BB0_56;
	bra.uni 	$L__BB0_57;
$L__BB0_56:
	mul.wide.s32 	%rd29, %r2, 4;
	add.s64 	%rd30, %rd3, %rd29;
	mov.b32 	%r147, 0;
	st.global.u32 	[%rd30], %r147;
	add.s32 	%r2, %r2, %r4;
	setp.lt.s32 	%p15, %r2, %r121;
	@%p15 bra 	$L__BB0_56;
	bra.uni 	$L__BB0_65;
$L__BB0_57:
	div.s32 	%r145, %r2, %r3;
	rem.s32 	%r146, %r145, %r122;
	mul.wide.s32 	%rd25, %r146, 4;
	add.s64 	%rd26, %rd4, %rd25;
	ld.global.f32 	%f43, [%rd26];
	mul.wide.s32 	%rd27, %r2, 4;
	add.s64 	%rd28, %rd3, %rd27;
	st.global.f32 	[%rd28], %f43;
	add.s32 	%r2, %r2, %r4;
	setp.lt.s32 	%p14, %r2, %r121;
	@%p14 bra 	$L__BB0_57;
	bra.uni 	$L__BB0_65;
$L__BB0_58:
	setp.ne.s32 	%p4, %r123, 1;
	@%p4 bra 	$L__BB0_62;
	setp.eq.s16 	%p8, %rs1, 0;
	@%p8 bra 	$L__BB0_60;
	bra.uni 	$L__BB0_61;
$L__BB0_60:
	mul.wide.s32 	%rd23, %r2, 4;
	add.s64 	%rd24, %rd3, %rd23;
	mov.b32 	%r144, 0;
	st.global.u32 	[%rd24], %r144;
	add.s32 	%r2, %r2, %r4;
	setp.lt.s32 	%p10, %r2, %r121;
	@%p10 bra 	$L__BB0_60;
	bra.uni 	$L__BB0_65;
$L__BB0_61:
	div.s32 	%r142, %r2, %r3;
	rem.s32 	%r143, %r142, %r122;
	mul.wide.s32 	%rd19, %r143, 4;
	add.s64 	%rd20, %rd4, %rd19;
	ld.global.f32 	%f42, [%rd20];
	mul.wide.s32 	%rd21, %r2, 4;
	add.s64 	%rd22, %rd3, %rd21;
	st.global.f32 	[%rd22], %f42;
	add.s32 	%r2, %r2, %r4;
	setp.lt.s32 	%p9, %r2, %r121;
	@%p9 bra 	$L__BB0_61;
	bra.uni 	$L__BB0_65;
$L__BB0_62:
	setp.eq.s16 	%p5, %rs1, 0;
	@%p5 bra 	$L__BB0_63;
	bra.uni 	$L__BB0_64;
$L__BB0_63:
	mul.wide.s32 	%rd17, %r2, 4;
	add.s64 	%rd18, %rd3, %rd17;
	mov.b32 	%r141, 0;
	st.global.u32 	[%rd18], %r141;
	add.s32 	%r2, %r2, %r4;
	setp.lt.s32 	%p7, %r2, %r121;
	@%p7 bra 	$L__BB0_63;
	bra.uni 	$L__BB0_65;
$L__BB0_64:
	div.s32 	%r139, %r2, %r3;
	rem.s32 	%r140, %r139, %r122;
	mul.wide.s32 	%rd13, %r140, 4;
	add.s64 	%rd14, %rd4, %rd13;
	ld.global.f32 	%f41, [%rd14];
	mul.wide.s32 	%rd15, %r2, 4;
	add.s64 	%rd16, %rd3, %rd15;
	st.global.f32 	[%rd16], %f41;
	add.s32 	%r2, %r2, %r4;
	setp.lt.s32 	%p6, %r2, %r121;
	@%p6 bra 	$L__BB0_64;
$L__BB0_65:
	ret;

}


// ===== COMPILED SASS (sm_100) =====

	.target	sm_100

	.elftype	@"ET_EXEC"


//--------------------- .note.nv.tkinfo           --------------------------
	.section	.note.nv.tkinfo,"",@"SHT_NOTE"
	.sectionflags	@"SHF_NOTE_NV_TKINFO"
	.tkinfo
        /*0018*/ 	.word	0x00000002
        /*0030*/ 	.string	""
        /*0030*/ 	.string	"ptxas"
        /*0030*/ 	.string	"Cuda compilation tools, release 13.0, V13.0.88"
        /*0030*/ 	.string	"Build cuda_13.0.r13.0/compiler.36424714_0"
        /*0030*/ 	.string	"-arch sm_100 -m 64 "



//--------------------- .note.nv.cuinfo           --------------------------
	.section	.note.nv.cuinfo,"",@"SHT_NOTE"
	.sectionflags	@"SHF_NOTE_NV_CUINFO"
        /*0018*/ 	.short	0x0002
        /*001a*/ 	.short	0x0064
        /*001c*/ 	.short	0x0082
	.zero		2


//--------------------- .nv.info                  --------------------------
	.section	.nv.info,"",@"SHT_CUDA_INFO"
	.align	4


	//----- nvinfo : EIATTR_REGCOUNT
	.align		4
        /*0000*/ 	.byte	0x04, 0x2f
        /*0002*/ 	.short	(.L_1 - .L_0)
	.align		4
.L_0:
        /*0004*/ 	.word	index@(_Z31conv_depthwise2d_forward_kernelPKfPfS0_S0_biiiiiiiiiiiiiii)
        /*0008*/ 	.word	0x00000030


	//----- nvinfo : EIATTR_FRAME_SIZE
	.align		4
.L_1:
        /*000c*/ 	.byte	0x04, 0x11
        /*000e*/ 	.short	(.L_3 - .L_2)
	.align		4
.L_2:
        /*0010*/ 	.word	index@(_Z31conv_depthwise2d_forward_kernelPKfPfS0_S0_biiiiiiiiiiiiiii)
        /*0014*/ 	.word	0x00000000


	//----- nvinfo : EIATTR_MIN_STACK_SIZE
	.align		4
.L_3:
        /*0018*/ 	.byte	0x04, 0x12
        /*001a*/ 	.short	(.L_5 - .L_4)
	.align		4
.L_4:
        /*001c*/ 	.word	index@(_Z31conv_depthwise2d_forward_kernelPKfPfS0_S0_biiiiiiiiiiiiiii)
        /*0020*/ 	.word	0x00000000
.L_5:


//--------------------- .nv.compat                --------------------------
	.section	.nv.compat,"",@"SHT_CUDA_COMPAT_INFO"
	.align	4
        /*0000*/ 	.byte	0x02, 0x09, 0x00, 0x00, 0x02, 0x02, 0x01, 0x00, 0x02, 0x05, 0x05, 0x00, 0x03, 0x07, 0x01, 0x01
        /*0010*/ 	.byte	0x02, 0x03, 0x00, 0x00, 0x02, 0x06, 0x01, 0x00, 0x04, 0x0b, 0x08, 0x00, 0x09, 0x00, 0x00, 0x00
        /*0020*/ 	.byte	0x00, 0x00, 0x00, 0x00


//--------------------- .nv.info._Z31conv_depthwise2d_forward_kernelPKfPfS0_S0_biiiiiiiiiiiiiii --------------------------
	.section	.nv.info._Z31conv_depthwise2d_forward_kernelPKfPfS0_S0_biiiiiiiiiiiiiii,"",@"SHT_CUDA_INFO"
	.sectionflags	@""
	.align	4


	//----- nvinfo : EIATTR_CUDA_API_VERSION
	.align		4
        /*0000*/ 	.byte	0x04, 0x37
        /*0002*/ 	.short	(.L_7 - .L_6)
.L_6:
        /*0004*/ 	.word	0x00000082


	//----- nvinfo : EIATTR_KPARAM_INFO
	.align		4
.L_7:
        /*0008*/ 	.byte	0x04, 0x17
        /*000a*/ 	.short	(.L_9 - .L_8)
.L_8:
        /*000c*/ 	.word	0x00000000
        /*0010*/ 	.short	0x0013
        /*0012*/ 	.short	0x005c
        /*0014*/ 	.byte	0x00, 0xf0, 0x11, 0x00


	//----- nvinfo : EIATTR_KPARAM_INFO
	.align		4
.L_9:
        /*0018*/ 	.byte	0x04, 0x17
        /*001a*/ 	.short	(.L_11 - .L_10)
.L_10:
        /*001c*/ 	.word	0x00000000
        /*0020*/ 	.short	0x0012
        /*0022*/ 	.short	0x0058
        /*0024*/ 	.byte	0x00, 0xf0, 0x11, 0x00


	//----- nvinfo : EIATTR_KPARAM_INFO
	.align		4
.L_11:
        /*0028*/ 	.byte	0x04, 0x17
        /*002a*/ 	.short	(.L_13 - .L_12)
.L_12:
        /*002c*/ 	.word	0x00000000
        /*0030*/ 	.short	0x0011
        /*0032*/ 	.short	0x0054
        /*0034*/ 	.byte	0x00, 0xf0, 0x11, 0x00


	//----- nvinfo : EIATTR_KPARAM_INFO
	.align		4
.L_13:
        /*0038*/ 	.byte	0x04, 0x17
        /*003a*/ 	.short	(.L_15 - .L_14)
.L_14:
        /*003c*/ 	.word	0x00000000
        /*0040*/ 	.short	0x0010
        /*0042*/ 	.short	0x0050
        /*0044*/ 	.byte	0x00, 0xf0, 0x11, 0x00


	//----- nvinfo : EIATTR_KPARAM_INFO
	.align		4
.L_15:
        /*0048*/ 	.byte	0x04, 0x17
        /*004a*/ 	.short	(.L_17 - .L_16)
.L_16:
        /*004c*/ 	.word	0x00000000
        /*0050*/ 	.short	0x000f
        /*0052*/ 	.short	0x004c
        /*0054*/ 	.byte	0x00, 0xf0, 0x11, 0x00


	//----- nvinfo : EIATTR_KPARAM_INFO
	.align		4
.L_17:
        /*0058*/ 	.byte	0x04, 0x17
        /*005a*/ 	.short	(.L_19 - .L_18)
.L_18:
        /*005c*/ 	.word	0x00000000
        /*0060*/ 	.short	0x000e
        /*0062*/ 	.short	0x0048
        /*0064*/ 	.byte	0x00, 0xf0, 0x11, 0x00


	//----- nvinfo : EIATTR_KPARAM_INFO
	.align		4
.L_19:
        /*0068*/ 	.byte	0x04, 0x17
        /*006a*/ 	.short	(.L_21 - .L_20)
.L_20:
        /*006c*/ 	.word	0x00000000
        /*0070*/ 	.short	0x000d
        /*0072*/ 	.short	0x0044
        /*0074*/ 	.byte	0x00, 0xf0, 0x11, 0x00


	//----- nvinfo : EIATTR_KPARAM_INFO
	.align		4
.L_21:
        /*0078*/ 	.byte	0x04, 0x17
        /*007a*/ 	.short	(.L_23 - .L_22)
.L_22:
        /*007c*/ 	.word	0x00000000
        /*0080*/ 	.short	0x000c
        /*0082*/ 	.short	0x0040
        /*0084*/ 	.byte	0x00, 0xf0, 0x11, 0x00


	//----- nvinfo : EIATTR_KPARAM_INFO
	.align		4
.L_23:
        /*0088*/ 	.byte	0x04, 0x17
        /*008a*/ 	.short	(.L_25 - .L_24)
.L_24:
        /*008c*/ 	.word	0x00000000
        /*0090*/ 	.short	0x000b
        /*0092*/ 	.short	0x003c
        /*0094*/ 	.byte	0x00, 0xf0, 0x11, 0x00


	//----- nvinfo : EIATTR_KPARAM_INFO
	.align		4
.L_25:
        /*0098*/ 	.byte	0x04, 0x17
        /*009a*/ 	.short	(.L_27 - .L_26)
.L_26:
        /*009c*/ 	.word	0x00000000
        /*00a0*/ 	.short	0x000a
        /*00a2*/ 	.short	0x0038
        /*00a4*/ 	.byte	0x00, 0xf0, 0x11, 0x00


	//----- nvinfo : EIATTR_KPARAM_INFO
	.align		4
.L_27:
        /*00a8*/ 	.byte	0x04, 0x17
        /*00aa*/ 	.short	(.L_29 - .L_28)
.L_28:
        /*00ac*/ 	.word	0x00000000
        /*00b0*/ 	.short	0x0009
        /*00b2*/ 	.short	0x0034
        /*00b4*/ 	.byte	0x00, 0xf0, 0x11, 0x00


	//----- nvinfo : EIATTR_KPARAM_INFO
	.align		4
.L_29:
        /*00b8*/ 	.byte	0x04, 0x17
        /*00ba*/ 	.short	(.L_31 - .L_30)
.L_30:
        /*00bc*/ 	.word	0x00000000
        /*00c0*/ 	.short	0x0008
        /*00c2*/ 	.short	0x0030
        /*00c4*/ 	.byte	0x00, 0xf0, 0x11, 0x00


	//----- nvinfo : EIATTR_KPARAM_INFO
	.align		4
.L_31:
        /*00c8*/ 	.byte	0x04, 0x17
        /*00ca*/ 	.short	(.L_33 - .L_32)
.L_32:
        /*00cc*/ 	.word	0x00000000
        /*00d0*/ 	.short	0x0007
        /*00d2*/ 	.short	0x002c
        /*00d4*/ 	.byte	0x00, 0xf0, 0x11, 0x00


	//----- nvinfo : EIATTR_KPARAM_INFO
	.align		4
.L_33:
        /*00d8*/ 	.byte	0x04, 0x17
        /*00da*/ 	.short	(.L_35 - .L_34)
.L_34:
        /*00dc*/ 	.word	0x00000000
        /*00e0*/ 	.short	0x0006
        /*00e2*/ 	.short	0x0028
        /*00e4*/ 	.byte	0x00, 0xf0, 0x11, 0x00


	//----- nvinfo : EIATTR_KPARAM_INFO
	.align		4
.L_35:
        /*00e8*/ 	.byte	0x04, 0x17
        /*00ea*/ 	.short	(.L_37 - .L_36)
.L_36:
        /*00ec*/ 	.word	0x00000000
        /*00f0*/ 	.short	0x0005
        /*00f2*/ 	.short	0x0024
        /*00f4*/ 	.byte	0x00, 0xf0, 0x11, 0x00


	//----- nvinfo : EIATTR_KPARAM_INFO
	.align		4
.L_37:
        /*00f8*/ 	.byte	0x04, 0x17
        /*00fa*/ 	.short	(.L_39 - .L_38)
.L_38:
        /*00fc*/ 	.word	0x00000000
        /*0100*/ 	.short	0x0004
        /*0102*/ 	.short	0x0020
        /*0104*/ 	.byte	0x00, 0xf0, 0x05, 0x00


	//----- nvinfo : EIATTR_KPARAM_INFO
	.align		4
.L_39:
        /*0108*/ 	.byte	0x04, 0x17
        /*010a*/ 	.short	(.L_41 - .L_40)
.L_40:
        /*010c*/ 	.word	0x00000000
        /*0110*/ 	.short	0x0003
        /*0112*/ 	.short	0x0018
        /*0114*/ 	.byte	0x00, 0xf5, 0x21, 0x00


	//----- nvinfo : EIATTR_KPARAM_INFO
	.align		4
.L_41:
        /*0118*/ 	.byte	0x04, 0x17
        /*011a*/ 	.short	(.L_43 - .L_42)
.L_42:
        /*011c*/ 	.word	0x00000000
        /*0120*/ 	.short	0x0002
        /*0122*/ 	.short	0x0010
        /*0124*/ 	.byte	0x00, 0xf5, 0x21, 0x00


	//----- nvinfo : EIATTR_KPARAM_INFO
	.align		4
.L_43:
        /*0128*/ 	.byte	0x04, 0x17
        /*012a*/ 	.short	(.L_45 - .L_44)
.L_44:
        /*012c*/ 	.word	0x00000000
        /*0130*/ 	.short	0x0001
        /*0132*/ 	.short	0x0008
        /*0134*/ 	.byte	0x00, 0xf5, 0x21, 0x00


	//----- nvinfo : EIATTR_KPARAM_INFO
	.align		4
.L_45:
        /*0138*/ 	.byte	0x04, 0x17
        /*013a*/ 	.short	(.L_47 - .L_46)
.L_46:
        /*013c*/ 	.word	0x00000000
        /*0140*/ 	.short	0x0000
        /*0142*/ 	.short	0x0000
        /*0144*/ 	.byte	0x00, 0xf5, 0x21, 0x00


	//----- nvinfo : EIATTR_SPARSE_MMA_MASK
	.align		4
.L_47:
        /*0148*/ 	.byte	0x03, 0x50
        /*014a*/ 	.short	0x0000


	//----- nvinfo : EIATTR_MAXREG_COUNT
	.align		4
        /*014c*/ 	.byte	0x03, 0x1b
        /*014e*/ 	.short	0x00ff


	//----- nvinfo : EIATTR_MERCURY_ISA_VERSION
	.align		4
        /*0150*/ 	.byte	0x03, 0x5f
        /*0152*/ 	.short	0x0101


	//----- nvinfo : EIATTR_VRC_CTA_INIT_COUNT
	.align		4
        /*0154*/ 	.byte	0x02, 0x4a
	.zero		1
	.zero		1


	//----- nvinfo : EIATTR_EXIT_INSTR_OFFSETS
	.align		4
        /*0158*/ 	.byte	0x04, 0x1c
        /*015a*/ 	.short	(.L_49 - .L_48)


	//   ....[0]....
.L_48:
        /*015c*/ 	.word	0x00000080


	//   ....[1]....
        /*0160*/ 	.word	0x00001cf0


	//   ....[2]....
        /*0164*/ 	.word	0x00002150


	//   ....[3]....
        /*0168*/ 	.word	0x000021c0


	//   ....[4]....
        /*016c*/ 	.word	0x000025d0


	//   ....[5]....
        /*0170*/ 	.word	0x00002640


	//   ....[6]....
        /*0174*/ 	.word	0x00002aa0


	//   ....[7]....
        /*0178*/ 	.word	0x00002b10


	//   ....[8]....
        /*017c*/ 	.word	0x00002f20


	//   ....[9]....
        /*0180*/ 	.word	0x00002f90


	//----- nvinfo : EIATTR_CRS_STACK_SIZE
	.align		4
.L_49:
        /*0184*/ 	.byte	0x04, 0x1e
        /*0186*/ 	.short	(.L_51 - .L_50)
.L_50:
        /*0188*/ 	.word	0x00000000


	//----- nvinfo : EIATTR_CBANK_PARAM_SIZE
	.align		4
.L_51:
        /*018c*/ 	.byte	0x03, 0x19
        /*018e*/ 	.short	0x0060


	//----- nvinfo : EIATTR_PARAM_CBANK
	.align		4
        /*0190*/ 	.byte	0x04, 0x0a
        /*0192*/ 	.short	(.L_53 - .L_52)
	.align		4
.L_52:
        /*0194*/ 	.word	index@(.nv.constant0._Z31conv_depthwise2d_forward_kernelPKfPfS0_S0_biiiiiiiiiiiiiii)
        /*0198*/ 	.short	0x0380
        /*019a*/ 	.short	0x0060


	//----- nvinfo : EIATTR_SW_WAR
	.align		4
.L_53:
        /*019c*/ 	.byte	0x04, 0x36
        /*019e*/ 	.short	(.L_55 - .L_54)
.L_54:
        /*01a0*/ 	.word	0x00000008
.L_55:


//--------------------- .nv.callgraph             --------------------------
	.section	.nv.callgraph,"",@"SHT_CUDA_CALLGRAPH"
	.align	4
	.sectionentsize	8
	.align		4
        /*0000*/ 	.word	0x00000000
	.align		4
        /*0004*/ 	.word	0xffffffff
	.align		4
        /*0008*/ 	.word	0x00000000
	.align		4
        /*000c*/ 	.word	0xfffffffe
	.align		4
        /*0010*/ 	.word	0x00000000
	.align		4
        /*0014*/ 	.word	0xfffffffd
	.align		4
        /*0018*/ 	.word	0x00000000
	.align		4
        /*001c*/ 	.word	0xfffffffc


//--------------------- .text._Z31conv_depthwise2d_forward_kernelPKfPfS0_S0_biiiiiiiiiiiiiii --------------------------
	.section	.text._Z31conv_depthwise2d_forward_kernelPKfPfS0_S0_biiiiiiiiiiiiiii,"ax",@progbits
	.align	128
        .global         _Z31conv_depthwise2d_forward_kernelPKfPfS0_S0_biiiiiiiiiiiiiii
        .type           _Z31conv_depthwise2d_forward_kernelPKfPfS0_S0_biiiiiiiiiiiiiii,@function
        .size           _Z31conv_depthwise2d_forward_kernelPKfPfS0_S0_biiiiiiiiiiiiiii,(.L_x_26 - _Z31conv_depthwise2d_forward_kernelPKfPfS0_S0_biiiiiiiiiiiiiii)
        .other          _Z31conv_depthwise2d_forward_kernelPKfPfS0_S0_biiiiiiiiiiiiiii,@"STO_CUDA_ENTRY STV_DEFAULT"
_Z31conv_depthwise2d_forward_kernelPKfPfS0_S0_biiiiiiiiiiiiiii:
.text._Z31conv_depthwise2d_forward_kernelPKfPfS0_S0_biiiiiiiiiiiiiii:
[----:B------:R-:W-:Y:S01]  /*0000*/  LDC R1, c[0x0][0x37c] ;  /* 0x0000df00ff017b82 */ /* 0x000fe20000000800 */
[----:B------:R-:W0:Y:S01]  /*0010*/  S2R R0, SR_TID.X ;  /* 0x0000000000007919 */ /* 0x000e220000002100 */
[----:B------:R-:W1:Y:S06]  /*0020*/  LDCU UR4, c[0x0][0x360] ;  /* 0x00006c00ff0477ac */ /* 0x000e6c0008000800 */
[----:B------:R-:W0:Y:S01]  /*0030*/  S2UR UR5, SR_CTAID.X ;  /* 0x00000000000579c3 */ /* 0x000e220000002500 */
[----:B------:R-:W2:Y:S07]  /*0040*/  LDCU UR6, c[0x0][0x3a4] ;  /* 0x00007480ff0677ac */ /* 0x000eae0008000800 */
[----:B------:R-:W0:Y:S02]  /*0050*/  LDC R3, c[0x0][0x360] ;  /* 0x0000d800ff037b82 */ /* 0x000e240000000800 */
[----:B0-----:R-:W-:-:S05]  /*0060*/  IMAD R0, R3, UR5, R0 ;  /* 0x0000000503007c24 */ /* 0x001fca000f8e0200 */
[----:B--2---:R-:W-:-:S13]  /*0070*/  ISETP.GE.AND P0, PT, R0, UR6, PT ;  /* 0x0000000600007c0c */ /* 0x004fda000bf06270 */
[----:B-1----:R-:W-:Y:S05]  /*0080*/  @P0 EXIT ;  /* 0x000000000000094d */ /* 0x002fea0003800000 */
[----:B------:R-:W0:Y:S01]  /*0090*/  LDCU UR7, c[0x0][0x3c4] ;  /* 0x00007880ff0777ac */ /* 0x000e220008000800 */
[----:B------:R-:W1:Y:S01]  /*00a0*/  LDCU UR5, c[0x0][0x370] ;  /* 0x00006e00ff0577ac */ /* 0x000e620008000800 */
[----:B------:R-:W2:Y:S01]  /*00b0*/  LDCU.64 UR12, c[0x0][0x358] ;  /* 0x00006b00ff0c77ac */ /* 0x000ea20008000a00 */
[----:B0-----:R-:W-:Y:S02]  /*00c0*/  UISETP.GE.AND UP0, UPT, UR7, 0x1, UPT ;  /* 0x000000010700788c */ /* 0x001fe4000bf06270 */
[----:B-1----:R-:W-:-:S07]  /*00d0*/  UIMAD UR4, UR4, UR5, URZ ;  /* 0x00000005040472a4 */ /* 0x002fce000f8e02ff */
[----:B--2---:R-:W-:Y:S05]  /*00e0*/  BRA.U !UP0, `(.L_x_0) ;  /* 0x0000002508587547 */ /* 0x004fea000b800000 */
[----:B------:R-:W0:Y:S02]  /*00f0*/  LDCU UR5, c[0x0][0x3c0] ;  /* 0x00007800ff0577ac */ /* 0x000e240008000800 */
[----:B0-----:R-:W-:-:S09]  /*0100*/  UISETP.GE.AND UP0, UPT, UR5, 0x1, UPT ;  /* 0x000000010500788c */ /* 0x001fd2000bf06270 */
[----:B------:R-:W-:Y:S05]  /*0110*/  BRA.U !UP0, `(.L_x_1) ;  /* 0x0000001908f87547 */ /* 0x000fea000b800000 */
[----:B------:R-:W0:Y:S01]  /*0120*/  LDCU.64 UR6, c[0x0][0x390] ;  /* 0x00007200ff0677ac */ /* 0x000e220008000a00 */
[----:B------:R-:W1:Y:S01]  /*0130*/  LDCU UR16, c[0x0][0x3b0] ;  /* 0x00007600ff1077ac */ /* 0x000e620008000800 */
[----:B0-----:R-:W-:-:S04]  /*0140*/  UIADD3 UR6, UP0, UPT, UR6, 0x10, URZ ;  /* 0x0000001006067890 */ /* 0x001fc8000ff1e0ff */
[----:B-1----:R-:W-:-:S12]  /*0150*/  UIADD3.X UR7, UPT, UPT, URZ, UR7, URZ, UP0, !UPT ;  /* 0x00000007ff077290 */ /* 0x002fd800087fe4ff */
.L_x_10:
[----:B------:R-:W0:Y:S01]  /*0160*/  LDC.64 R4, c[0x0][0x3b8] ;  /* 0x0000ee00ff047b82 */ /* 0x000e220000000a00 */
[----:B------:R-:W-:Y:S01]  /*0170*/  IABS R10, R0 ;  /* 0x00000000000a7213 */ /* 0x000fe20000000000 */
[----:B------:R-:W1:Y:S06]  /*0180*/  LDCU.U8 UR5, c[0x0][0x3a0] ;  /* 0x00007400ff0577ac */ /* 0x000e6c0008000000 */
[----:B------:R-:W2:Y:S01]  /*0190*/  LDC R3, c[0x0][0x3a8] ;  /* 0x0000ea00ff037b82 */ /* 0x000ea20000000800 */
[----:B------:R-:W3:Y:S01]  /*01a0*/  LDCU UR11, c[0x0][0x3a8] ;  /* 0x00007500ff0b77ac */ /* 0x000ee20008000800 */
[----:B------:R-:W4:Y:S01]  /*01b0*/  LDCU UR8, c[0x0][0x3d0] ;  /* 0x00007a00ff0877ac */ /* 0x000f220008000800 */
[----:B------:R-:W0:Y:S01]  /*01c0*/  LDCU UR9, c[0x0][0x3c4] ;  /* 0x00007880ff0977ac */ /* 0x000e220008000800 */
[----:B-1----:R-:W-:Y:S01]  /*01d0*/  UPRMT UR5, UR5, 0x8880, URZ ;  /* 0x0000888005057896 */ /* 0x002fe200080000ff */
[----:B------:R-:W1:Y:S01]  /*01e0*/  LDCU UR10, c[0x0][0x3c0] ;  /* 0x00007800ff0a77ac */ /* 0x000e620008000800 */
[----:B0-----:R-:W-:-:S04]  /*01f0*/  IMAD R13, R5, R4, RZ ;  /* 0x00000004050d7224 */ /* 0x001fc800078e02ff */
[----:B------:R-:W-:Y:S01]  /*0200*/  ISETP.NE.AND P3, PT, RZ, UR5, PT ;  /* 0x00000005ff007c0c */ /* 0x000fe2000bf65270 */
[----:B------:R-:W0:Y:S01]  /*0210*/  LDCU.64 UR14, c[0x0][0x3d0] ;  /* 0x00007a00ff0e77ac */ /* 0x000e220008000a00 */
[----:B------:R-:W-:Y:S02]  /*0220*/  IABS R11, R13 ;  /* 0x0000000d000b7213 */ /* 0x000fe40000000000 */
[----:B--2---:R-:W-:Y:S02]  /*0230*/  IABS R12, R3 ;  /* 0x00000003000c7213 */ /* 0x004fe40000000000 */
[----:B------:R-:W2:Y:S01]  /*0240*/  I2F.RP R2, R11 ;  /* 0x0000000b00027306 */ /* 0x000ea20000209400 */
[----:B------:R-:W3:Y:S07]  /*0250*/  LDCU UR5, c[0x0][0x3a8] ;  /* 0x00007500ff0577ac */ /* 0x000eee0008000800 */
[----:B--2---:R-:W2:Y:S02]  /*0260*/  MUFU.RCP R2, R2 ;  /* 0x0000000200027308 */ /* 0x004ea40000001000 */
[----:B--2---:R-:W-:-:S06]  /*0270*/  VIADD R8, R2, 0xffffffe ;  /* 0x0ffffffe02087836 */ /* 0x004fcc0000000000 */
[----:B------:R2:W4:Y:S02]  /*0280*/  F2I.FTZ.U32.TRUNC.NTZ R9, R8 ;  /* 0x0000000800097305 */ /* 0x000524000021f000 */
[----:B--2---:R-:W-:Y:S02]  /*0290*/  IMAD.MOV.U32 R8, RZ, RZ, RZ ;  /* 0x000000ffff087224 */ /* 0x004fe400078e00ff */
[----:B----4-:R-:W-:-:S04]  /*02a0*/  IMAD.MOV R6, RZ, RZ, -R9 ;  /* 0x000000ffff067224 */ /* 0x010fc800078e0a09 */
[----:B------:R-:W-:Y:S01]  /*02b0*/  IMAD R7, R6, R11, RZ ;  /* 0x0000000b06077224 */ /* 0x000fe200078e02ff */
[----:B------:R-:W-:Y:S02]  /*02c0*/  MOV R6, R12 ;  /* 0x0000000c00067202 */ /* 0x000fe40000000f00 */
[----:B------:R-:W-:Y:S01]  /*02d0*/  IABS R12, R13 ;  /* 0x0000000d000c7213 */ /* 0x000fe20000000000 */
[----:B------:R-:W-:Y:S02]  /*02e0*/  IMAD.HI.U32 R9, R9, R7, R8 ;  /* 0x0000000709097227 */ /* 0x000fe400078e0008 */
[----:B------:R-:W2:Y:S01]  /*02f0*/  I2F.RP R7, R6 ;  /* 0x0000000600077306 */ /* 0x000ea20000209400 */
[----:B------:R-:W-:Y:S01]  /*0300*/  IADD3 R2, PT, PT, RZ, -R12, RZ ;  /* 0x8000000cff027210 */ /* 0x000fe20007ffe0ff */
[----:B------:R-:W-:-:S04]  /*0310*/  IMAD.MOV.U32 R8, RZ, RZ, R10 ;  /* 0x000000ffff087224 */ /* 0x000fc800078e000a */
[----:B------:R-:W-:-:S04]  /*0320*/  IMAD.HI.U32 R9, R9, R8, RZ ;  /* 0x0000000809097227 */ /* 0x000fc800078e00ff */
[----:B------:R-:W-:-:S05]  /*0330*/  IMAD R2, R9, R2, R8 ;  /* 0x0000000209027224 */ /* 0x000fca00078e0208 */
[----:B------:R-:W-:Y:S01]  /*0340*/  ISETP.GT.U32.AND P1, PT, R11, R2, PT ;  /* 0x000000020b00720c */ /* 0x000fe20003f24070 */
[----:B--2---:R-:W2:-:S12]  /*0350*/  MUFU.RCP R7, R7 ;  /* 0x0000000700077308 */ /* 0x004e980000001000 */
[----:B------:R-:W-:Y:S01]  /*0360*/  @!P1 IMAD.IADD R2, R2, 0x1, -R11 ;  /* 0x0000000102029824 */ /* 0x000fe200078e0a0b */
[----:B------:R-:W-:Y:S02]  /*0370*/  @!P1 IADD3 R9, PT, PT, R9, 0x1, RZ ;  /* 0x0000000109099810 */ /* 0x000fe40007ffe0ff */
[----:B------:R-:W-:Y:S02]  /*0380*/  ISETP.NE.AND P1, PT, R13, RZ, PT ;  /* 0x000000ff0d00720c */ /* 0x000fe40003f25270 */
[----:B------:R-:W-:Y:S01]  /*0390*/  ISETP.GE.U32.AND P0, PT, R2, R11, PT ;  /* 0x0000000b0200720c */ /* 0x000fe20003f06070 */
[----:B--2---:R-:W-:Y:S01]  /*03a0*/  VIADD R10, R7, 0xffffffe ;  /* 0x0ffffffe070a7836 */ /* 0x004fe20000000000 */
[----:B------:R-:W-:-:S03]  /*03b0*/  LOP3.LUT R2, R0, R13, RZ, 0x3c, !PT ;  /* 0x0000000d00027212 */ /* 0x000fc600078e3cff */
[----:B------:R2:W4:Y:S01]  /*03c0*/  F2I.FTZ.U32.TRUNC.NTZ R11, R10 ;  /* 0x0000000a000b7305 */ /* 0x000522000021f000 */
[----:B------:R-:W-:-:S07]  /*03d0*/  ISETP.GE.AND P2, PT, R2, RZ, PT ;  /* 0x000000ff0200720c */ /* 0x000fce0003f46270 */
[----:B------:R-:W-:Y:S02]  /*03e0*/  @P0 VIADD R9, R9, 0x1 ;  /* 0x0000000109090836 */ /* 0x000fe40000000000 */
[----:B--2---:R-:W-:-:S04]  /*03f0*/  IMAD.MOV.U32 R10, RZ, RZ, RZ ;  /* 0x000000ffff0a7224 */ /* 0x004fc800078e00ff */
[----:B------:R-:W-:Y:S01]  /*0400*/  @!P2 IADD3 R9, PT, PT, -R9, RZ, RZ ;  /* 0x000000ff0909a210 */ /* 0x000fe20007ffe1ff */
[----:B----4-:R-:W-:Y:S01]  /*0410*/  IMAD.MOV R7, RZ, RZ, -R11 ;  /* 0x000000ffff077224 */ /* 0x010fe200078e0a0b */
[----:B------:R-:W-:-:S03]  /*0420*/  @!P1 LOP3.LUT R9, RZ, R13, RZ, 0x33, !PT ;  /* 0x0000000dff099212 */ /* 0x000fc600078e33ff */
[----:B------:R-:W-:Y:S01]  /*0430*/  IMAD R7, R7, R6, RZ ;  /* 0x0000000607077224 */ /* 0x000fe200078e02ff */
[----:B------:R-:W-:Y:S02]  /*0440*/  IABS R2, R9 ;  /* 0x0000000900027213 */ /* 0x000fe40000000000 */
[----:B------:R-:W-:Y:S01]  /*0450*/  ISETP.GE.AND P2, PT, R9, RZ, PT ;  /* 0x000000ff0900720c */ /* 0x000fe20003f46270 */
[----:B------:R-:W-:Y:S01]  /*0460*/  IMAD.HI.U32 R10, R11, R7, R10 ;  /* 0x000000070b0a7227 */ /* 0x000fe200078e000a */
[----:B------:R-:W2:Y:S03]  /*0470*/  LDC R9, c[0x0][0x3b8] ;  /* 0x0000ee00ff097b82 */ /* 0x000ea60000000800 */
[----:B------:R-:W-:Y:S02]  /*0480*/  IMAD.MOV.U32 R7, RZ, RZ, R2 ;  /* 0x000000ffff077224 */ /* 0x000fe400078e0002 */
[----:B------:R-:W-:-:S02]  /*0490*/  IMAD.MOV.U32 R2, RZ, RZ, RZ ;  /* 0x000000ffff027224 */ /* 0x000fc400078e00ff */
[----:B------:R-:W-:-:S05]  /*04a0*/  IMAD.HI.U32 R10, R10, R7, RZ ;  /* 0x000000070a0a7227 */ /* 0x000fca00078e00ff */
[----:B------:R-:W-:-:S05]  /*04b0*/  IADD3 R10, PT, PT, -R10, RZ, RZ ;  /* 0x000000ff0a0a7210 */ /* 0x000fca0007ffe1ff */
[C---:B------:R-:W-:Y:S02]  /*04c0*/  IMAD R14, R6.reuse, R10, R7 ;  /* 0x0000000a060e7224 */ /* 0x040fe400078e0207 */
[----:B------:R-:W4:Y:S03]  /*04d0*/  @P3 LDC.64 R10, c[0x0][0x398] ;  /* 0x0000e600ff0a3b82 */ /* 0x000f260000000a00 */
[----:B------:R-:W-:Y:S02]  /*04e0*/  ISETP.GT.U32.AND P0, PT, R6, R14, PT ;  /* 0x0000000e0600720c */ /* 0x000fe40003f04070 */
[-C--:B--2---:R-:W-:Y:S01]  /*04f0*/  IABS R20, R9.reuse ;  /* 0x0000000900147213 */ /* 0x084fe20000000000 */
[----:B---3--:R-:W-:Y:S01]  /*0500*/  IMAD R4, R4, UR5, RZ ;  /* 0x0000000504047c24 */ /* 0x008fe2000f8e02ff */
[----:B------:R-:W-:Y:S01]  /*0510*/  LOP3.LUT R17, R0, R9, RZ, 0x3c, !PT ;  /* 0x0000000900117212 */ /* 0x000fe200078e3cff */
[----:B------:R-:W2:Y:S01]  /*0520*/  LDC R7, c[0x0][0x3bc] ;  /* 0x0000ef00ff077b82 */ /* 0x000ea20000000800 */
[----:B------:R-:W3:Y:S01]  /*0530*/  I2F.RP R16, R20 ;  /* 0x0000001400107306 */ /* 0x000ee20000209400 */
[----:B------:R-:W1:Y:S06]  /*0540*/  LDCU UR5, c[0x0][0x3d8] ;  /* 0x00007b00ff0577ac */ /* 0x000e6c0008000800 */
[----:B------:R-:W-:Y:S01]  /*0550*/  @!P0 IMAD.IADD R14, R14, 0x1, -R6 ;  /* 0x000000010e0e8824 */ /* 0x000fe200078e0a06 */
[----:B------:R-:W-:-:S04]  /*0560*/  ISETP.NE.AND P0, PT, R3, RZ, PT ;  /* 0x000000ff0300720c */ /* 0x000fc80003f05270 */
[----:B------:R-:W-:Y:S01]  /*0570*/  ISETP.GT.U32.AND P1, PT, R6, R14, PT ;  /* 0x0000000e0600720c */ /* 0x000fe20003f24070 */
[----:B---3--:R-:W3:-:S12]  /*0580*/  MUFU.RCP R16, R16 ;  /* 0x0000001000107308 */ /* 0x008ed80000001000 */
[----:B------:R-:W-:-:S05]  /*0590*/  @!P1 IMAD.IADD R14, R14, 0x1, -R6 ;  /* 0x000000010e0e9824 */ /* 0x000fca00078e0a06 */
[----:B------:R-:W-:Y:S01]  /*05a0*/  @!P2 IADD3 R14, PT, PT, -R14, RZ, RZ ;  /* 0x000000ff0e0ea210 */ /* 0x000fe20007ffe1ff */
[----:B---3--:R-:W-:Y:S01]  /*05b0*/  VIADD R12, R16, 0xffffffe ;  /* 0x0ffffffe100c7836 */ /* 0x008fe20000000000 */
[----:B------:R-:W-:-:S03]  /*05c0*/  @!P0 LOP3.LUT R14, RZ, R3, RZ, 0x33, !PT ;  /* 0x00000003ff0e8212 */ /* 0x000fc600078e33ff */
[----:B------:R3:W0:Y:S02]  /*05d0*/  F2I.FTZ.U32.TRUNC.NTZ R13, R12 ;  /* 0x0000000c000d7305 */ /* 0x000624000021f000 */
[----:B----4-:R-:W-:-:S05]  /*05e0*/  @P3 IMAD.WIDE R10, R14, 0x4, R10 ;  /* 0x000000040e0a3825 */ /* 0x010fca00078e020a */
[----:B------:R0:W5:Y:S01]  /*05f0*/  @P3 LDG.E R2, desc[UR12][R10.64] ;  /* 0x0000000c0a023981 */ /* 0x000162000c1e1900 */
[----:B------:R-:W-:Y:S01]  /*0600*/  IMAD R5, R4, R5, RZ ;  /* 0x0000000504057224 */ /* 0x000fe200078e02ff */
[----:B--2---:R-:W-:Y:S01]  /*0610*/  IABS R16, R7 ;  /* 0x0000000700107213 */ /* 0x004fe20000000000 */
[----:B---3--:R-:W-:Y:S01]  /*0620*/  IMAD.MOV.U32 R12, RZ, RZ, RZ ;  /* 0x000000ffff0c7224 */ /* 0x008fe200078e00ff */
[----:B------:R-:W-:Y:S01]  /*0630*/  ISETP.GE.AND P2, PT, R17, RZ, PT ;  /* 0x000000ff1100720c */ /* 0x000fe20003f46270 */
[----:B-1----:R-:W-:Y:S01]  /*0640*/  UIMAD UR17, UR5, 0x5, -UR8 ;  /* 0x00000005051178a4 */ /* 0x002fe2000f8e0a08 */
[-C--:B------:R-:W-:Y:S01]  /*0650*/  IABS R15, R5.reuse ;  /* 0x00000005000f7213 */ /* 0x080fe20000000000 */
[----:B------:R-:W1:Y:S01]  /*0660*/  I2F.RP R18, R16 ;  /* 0x0000001000127306 */ /* 0x000e620000209400 */
[----:B------:R-:W-:Y:S01]  /*0670*/  IABS R17, R5 ;  /* 0x0000000500117213 */ /* 0x000fe20000000000 */
[----:B------:R-:W-:Y:S01]  /*0680*/  UIADD3 UR18, UPT, UPT, UR5, -UR8, URZ ;  /* 0x8000000805127290 */ /* 0x000fe2000fffe0ff */
[----:B0-----:R-:W-:Y:S01]  /*0690*/  IADD3 R11, PT, PT, RZ, -R13, RZ ;  /* 0x8000000dff0b7210 */ /* 0x001fe20007ffe0ff */
[----:B------:R-:W-:-:S04]  /*06a0*/  ULEA UR19, UR5, -UR8, 0x1 ;  /* 0x8000000805137291 */ /* 0x000fc8000f8e08ff */
[----:B------:R-:W-:Y:S01]  /*06b0*/  IMAD R11, R11, R20, RZ ;  /* 0x000000140b0b7224 */ /* 0x000fe200078e02ff */
[----:B------:R-:W0:Y:S03]  /*06c0*/  I2F.RP R4, R15 ;  /* 0x0000000f00047306 */ /* 0x000e260000209400 */
[----:B------:R-:W-:-:S05]  /*06d0*/  IMAD.HI.U32 R13, R13, R11, R12 ;  /* 0x0000000b0d0d7227 */ /* 0x000fca00078e000c */
[----:B-1----:R-:W1:Y:S01]  /*06e0*/  MUFU.RCP R18, R18 ;  /* 0x0000001200127308 */ /* 0x002e620000001000 */
[----:B------:R-:W-:-:S04]  /*06f0*/  IMAD.HI.U32 R10, R13, R8, RZ ;  /* 0x000000080d0a7227 */ /* 0x000fc800078e00ff */
[----:B------:R-:W-:-:S03]  /*0700*/  IMAD.MOV R11, RZ, RZ, -R10 ;  /* 0x000000ffff0b7224 */ /* 0x000fc600078e0a0a */
[----:B0-----:R-:W0:Y:S01]  /*0710*/  MUFU.RCP R4, R4 ;  /* 0x0000000400047308 */ /* 0x001e220000001000 */
[----:B------:R-:W-:-:S05]  /*0720*/  IMAD R11, R20, R11, R8 ;  /* 0x0000000b140b7224 */ /* 0x000fca00078e0208 */
[----:B------:R-:W-:Y:S01]  /*0730*/  ISETP.GT.U32.AND P1, PT, R20, R11, PT ;  /* 0x0000000b1400720c */ /* 0x000fe20003f24070 */
[----:B-1----:R-:W-:Y:S01]  /*0740*/  VIADD R19, R18, 0xffffffe ;  /* 0x0ffffffe12137836 */ /* 0x002fe20000000000 */
[----:B0-----:R-:W-:-:S11]  /*0750*/  IADD3 R12, PT, PT, R4, 0xffffffe, RZ ;  /* 0x0ffffffe040c7810 */ /* 0x001fd60007ffe0ff */
[----:B------:R-:W-:Y:S01]  /*0760*/  @!P1 IMAD.IADD R11, R11, 0x1, -R20 ;  /* 0x000000010b0b9824 */ /* 0x000fe200078e0a14 */
[----:B------:R-:W-:Y:S01]  /*0770*/  @!P1 IADD3 R10, PT, PT, R10, 0x1, RZ ;  /* 0x000000010a0a9810 */ /* 0x000fe20007ffe0ff */
[----:B------:R-:W0:Y:S01]  /*0780*/  F2I.FTZ.U32.TRUNC.NTZ R13, R12 ;  /* 0x0000000c000d7305 */ /* 0x000e22000021f000 */
[----:B------:R-:W-:Y:S02]  /*0790*/  ISETP.NE.AND P1, PT, R9, RZ, PT ;  /* 0x000000ff0900720c */ /* 0x000fe40003f25270 */
[----:B------:R-:W-:-:S05]  /*07a0*/  ISETP.GE.U32.AND P0, PT, R11, R20, PT ;  /* 0x000000140b00720c */ /* 0x000fca0003f06070 */
[----:B------:R-:W1:Y:S01]  /*07b0*/  F2I.FTZ.U32.TRUNC.NTZ R11, R19 ;  /* 0x00000013000b7305 */ /* 0x000e62000021f000 */
[----:B0-----:R-:W-:-:S07]  /*07c0*/  IMAD.MOV R12, RZ, RZ, -R13 ;  /* 0x000000ffff0c7224 */ /* 0x001fce00078e0a0d */
[----:B------:R-:W-:-:S05]  /*07d0*/  @P0 VIADD R10, R10, 0x1 ;  /* 0x000000010a0a0836 */ /* 0x000fca0000000000 */
[----:B------:R-:W-:Y:S01]  /*07e0*/  MOV R4, R10 ;  /* 0x0000000a00047202 */ /* 0x000fe20000000f00 */
[----:B------:R-:W-:Y:S02]  /*07f0*/  IMAD.MOV R10, RZ, RZ, -R17 ;  /* 0x000000ffff0a7224 */ /* 0x000fe400078e0a11 */
[----:B------:R-:W-:Y:S01]  /*0800*/  IMAD R17, R12, R15, RZ ;  /* 0x0000000f0c117224 */ /* 0x000fe200078e02ff */
[----:B------:R-:W-:Y:S01]  /*0810*/  @!P2 IADD3 R4, PT, PT, -R4, RZ, RZ ;  /* 0x000000ff0404a210 */ /* 0x000fe20007ffe1ff */
[----:B------:R-:W-:Y:S01]  /*0820*/  IMAD.MOV.U32 R12, RZ, RZ, RZ ;  /* 0x000000ffff0c7224 */ /* 0x000fe200078e00ff */
[----:B------:R-:W-:Y:S01]  /*0830*/  @!P1 LOP3.LUT R4, RZ, R9, RZ, 0x33, !PT ;  /* 0x00000009ff049212 */ /* 0x000fe200078e33ff */
[----:B-1----:R-:W-:Y:S02]  /*0840*/  IMAD.MOV R19, RZ, RZ, -R11 ;  /* 0x000000ffff137224 */ /* 0x002fe400078e0a0b */
[----:B------:R-:W-:Y:S01]  /*0850*/  IMAD.HI.U32 R13, R13, R17, R12 ;  /* 0x000000110d0d7227 */ /* 0x000fe200078e000c */
[----:B------:R-:W-:-:S03]  /*0860*/  IABS R18, R4 ;  /* 0x0000000400127213 */ /* 0x000fc60000000000 */
[----:B------:R-:W-:Y:S02]  /*0870*/  IMAD.MOV.U32 R12, RZ, RZ, R10 ;  /* 0x000000ffff0c7224 */ /* 0x000fe400078e000a */
[----:B------:R-:W-:Y:S02]  /*0880*/  HFMA2 R10, -RZ, RZ, 0, 0 ;  /* 0x00000000ff0a7431 */ /* 0x000fe400000001ff */
[----:B------:R-:W-:Y:S02]  /*0890*/  IMAD R19, R19, R16, RZ ;  /* 0x0000001013137224 */ /* 0x000fe400078e02ff */
[----:B------:R-:W-:-:S04]  /*08a0*/  IMAD.HI.U32 R17, R13, R8, RZ ;  /* 0x000000080d117227 */ /* 0x000fc800078e00ff */
[----:B------:R-:W-:Y:S02]  /*08b0*/  IMAD R8, R17, R12, R8 ;  /* 0x0000000c11087224 */ /* 0x000fe400078e0208 */
[----:B------:R-:W0:Y:S01]  /*08c0*/  LDC.64 R12, c[0x0][0x3c8] ;  /* 0x0000f200ff0c7b82 */ /* 0x000e220000000a00 */
[----:B------:R-:W-:Y:S02]  /*08d0*/  IMAD.HI.U32 R10, R11, R19, R10 ;  /* 0x000000130b0a7227 */ /* 0x000fe400078e000a */
[----:B------:R-:W-:Y:S02]  /*08e0*/  ISETP.GT.U32.AND P2, PT, R15, R8, PT ;  /* 0x000000080f00720c */ /* 0x000fe40003f44070 */
[----:B------:R-:W-:-:S03]  /*08f0*/  IMAD.MOV.U32 R19, RZ, RZ, R18 ;  /* 0x000000ffff137224 */ /* 0x000fc600078e0012 */
[----:B------:R-:W1:Y:S01]  /*0900*/  LDC R18, c[0x0][0x3ac] ;  /* 0x0000eb00ff127b82 */ /* 0x000e620000000800 */
[----:B------:R-:W-:-:S04]  /*0910*/  IMAD.HI.U32 R10, R10, R19, RZ ;  /* 0x000000130a0a7227 */ /* 0x000fc800078e00ff */
[----:B------:R-:W-:-:S03]  /*0920*/  IMAD.MOV R10, RZ, RZ, -R10 ;  /* 0x000000ffff0a7224 */ /* 0x000fc600078e0a0a */
[-C--:B------:R-:W-:Y:S01]  /*0930*/  @!P2 IADD3 R8, PT, PT, R8, -R15.reuse, RZ ;  /* 0x8000000f0808a210 */ /* 0x080fe20007ffe0ff */
[----:B------:R-:W-:Y:S02]  /*0940*/  IMAD R19, R16, R10, R19 ;  /* 0x0000000a10137224 */ /* 0x000fe400078e0213 */
[----:B------:R-:W-:Y:S01]  /*0950*/  @!P2 VIADD R17, R17, 0x1 ;  /* 0x000000011111a836 */ /* 0x000fe20000000000 */
[----:B------:R-:W-:Y:S02]  /*0960*/  ISETP.GE.U32.AND P0, PT, R8, R15, PT ;  /* 0x0000000f0800720c */ /* 0x000fe40003f06070 */
[----:B------:R-:W-:Y:S02]  /*0970*/  ISETP.GT.U32.AND P3, PT, R16, R19, PT ;  /* 0x000000131000720c */ /* 0x000fe40003f64070 */
[----:B------:R-:W-:Y:S02]  /*0980*/  LOP3.LUT R8, R0, R5, RZ, 0x3c, !PT ;  /* 0x0000000500087212 */ /* 0x000fe400078e3cff */
[----:B------:R-:W-:-:S02]  /*0990*/  ISETP.NE.AND P2, PT, R5, RZ, PT ;  /* 0x000000ff0500720c */ /* 0x000fc40003f45270 */
[----:B------:R-:W-:Y:S02]  /*09a0*/  ISETP.GE.AND P1, PT, R8, RZ, PT ;  /* 0x000000ff0800720c */ /* 0x000fe40003f26270 */
[----:B------:R-:W-:-:S03]  /*09b0*/  MOV R8, UR11 ;  /* 0x0000000b00087c02 */ /* 0x000fc60008000f00 */
[----:B------:R-:W-:Y:S02]  /*09c0*/  @P0 IADD3 R17, PT, PT, R17, 0x1, RZ ;  /* 0x0000000111110810 */ /* 0x000fe40007ffe0ff */
[----:B------:R-:W-:Y:S01]  /*09d0*/  @!P3 IMAD.IADD R19, R19, 0x1, -R16 ;  /* 0x000000011313b824 */ /* 0x000fe200078e0a10 */
[----:B-1----:R-:W-:Y:S02]  /*09e0*/  ISETP.NE.AND P3, PT, R18, 0x1, PT ;  /* 0x000000011200780c */ /* 0x002fe40003f65270 */
[----:B------:R-:W-:Y:S02]  /*09f0*/  ISETP.NE.AND P0, PT, R7, RZ, PT ;  /* 0x000000ff0700720c */ /* 0x000fe40003f05270 */
[----:B------:R-:W-:Y:S01]  /*0a00*/  ISETP.GT.U32.AND P4, PT, R16, R19, PT ;  /* 0x000000131000720c */ /* 0x000fe20003f84070 */
[----:B------:R-:W-:Y:S01]  /*0a10*/  @!P1 IMAD.MOV R17, RZ, RZ, -R17 ;  /* 0x000000ffff119224 */ /* 0x000fe200078e0a11 */
[----:B------:R-:W-:Y:S01]  /*0a20*/  @!P2 LOP3.LUT R17, RZ, R5, RZ, 0x33, !PT ;  /* 0x00000005ff11a212 */ /* 0x000fe200078e33ff */
[----:B------:R-:W-:Y:S01]  /*0a30*/  IMAD.MOV.U32 R5, RZ, RZ, R14 ;  /* 0x000000ffff057224 */ /* 0x000fe200078e000e */
[----:B------:R-:W-:-:S09]  /*0a40*/  ISETP.GE.AND P1, PT, R4, RZ, PT ;  /* 0x000000ff0400720c */ /* 0x000fd20003f26270 */
[----:B------:R-:W-:Y:S01]  /*0a50*/  @!P4 IMAD.IADD R19, R19, 0x1, -R16 ;  /* 0x000000011313c824 */ /* 0x000fe200078e0a10 */
[----:B0-----:R-:W-:Y:S06]  /*0a60*/  @!P3 BRA `(.L_x_2) ;  /* 0x000000000090b947 */ /* 0x001fec0003800000 */
[----:B------:R-:W-:Y:S02]  /*0a70*/  IABS R15, R18 ;  /* 0x00000012000f7213 */ /* 0x000fe40000000000 */
[----:B------:R-:W-:Y:S02]  /*0a80*/  IABS R16, R14 ;  /* 0x0000000e00107213 */ /* 0x000fe40000000000 */
[----:B------:R-:W0:Y:S01]  /*0a90*/  I2F.RP R5, R15 ;  /* 0x0000000f00057306 */ /* 0x000e220000209400 */
[----:B------:R-:W-:-:S07]  /*0aa0*/  LOP3.LUT R3, R3, R18, RZ, 0x3c, !PT ;  /* 0x0000001203037212 */ /* 0x000fce00078e3cff */
[----:B0-----:R-:W0:Y:S02]  /*0ab0*/  MUFU.RCP R5, R5 ;  /* 0x0000000500057308 */ /* 0x001e240000001000 */
[----:B0-----:R-:W-:-:S06]  /*0ac0*/  VIADD R10, R5, 0xffffffe ;  /* 0x0ffffffe050a7836 */ /* 0x001fcc0000000000 */
[----:B------:R0:W1:Y:S02]  /*0ad0*/  F2I.FTZ.U32.TRUNC.NTZ R11, R10 ;  /* 0x0000000a000b7305 */ /* 0x000064000021f000 */
[----:B0-----:R-:W-:Y:S01]  /*0ae0*/  IMAD.MOV.U32 R10, RZ, RZ, RZ ;  /* 0x000000ffff0a7224 */ /* 0x001fe200078e00ff */
[----:B-1----:R-:W-:-:S05]  /*0af0*/  IADD3 R8, PT, PT, RZ, -R11, RZ ;  /* 0x8000000bff087210 */ /* 0x002fca0007ffe0ff */
[----:B------:R-:W-:-:S04]  /*0b00*/  IMAD R21, R8, R15, RZ ;  /* 0x0000000f08157224 */ /* 0x000fc800078e02ff */
[----:B------:R-:W-:-:S06]  /*0b10*/  IMAD.HI.U32 R11, R11, R21, R10 ;  /* 0x000000150b0b7227 */ /* 0x000fcc00078e000a */
[----:B------:R-:W-:-:S04]  /*0b20*/  IMAD.HI.U32 R8, R11, R16, RZ ;  /* 0x000000100b087227 */ /* 0x000fc800078e00ff */
[----:B------:R-:W-:-:S04]  /*0b30*/  IMAD.HI.U32 R11, R11, R6, RZ ;  /* 0x000000060b0b7227 */ /* 0x000fc800078e00ff */
[----:B------:R-:W-:Y:S01]  /*0b40*/  IMAD.MOV R5, RZ, RZ, -R8 ;  /* 0x000000ffff057224 */ /* 0x000fe200078e0a08 */
[----:B------:R-:W-:-:S03]  /*0b50*/  IADD3 R10, PT, PT, -R11, RZ, RZ ;  /* 0x000000ff0b0a7210 */ /* 0x000fc60007ffe1ff */
[C---:B------:R-:W-:Y:S02]  /*0b60*/  IMAD R5, R15.reuse, R5, R16 ;  /* 0x000000050f057224 */ /* 0x040fe400078e0210 */
[----:B------:R-:W-:-:S03]  /*0b70*/  IMAD R6, R15, R10, R6 ;  /* 0x0000000a0f067224 */ /* 0x000fc600078e0206 */
[C---:B------:R-:W-:Y:S02]  /*0b80*/  ISETP.GT.U32.AND P2, PT, R15.reuse, R5, PT ;  /* 0x000000050f00720c */ /* 0x040fe40003f44070 */
[----:B------:R-:W-:-:S11]  /*0b90*/  ISETP.GT.U32.AND P4, PT, R15, R6, PT ;  /* 0x000000060f00720c */ /* 0x000fd60003f84070 */
[--C-:B------:R-:W-:Y:S01]  /*0ba0*/  @!P2 IMAD.IADD R5, R5, 0x1, -R15.reuse ;  /* 0x000000010505a824 */ /* 0x100fe200078e0a0f */
[----:B------:R-:W-:Y:S01]  /*0bb0*/  @!P2 IADD3 R8, PT, PT, R8, 0x1, RZ ;  /* 0x000000010808a810 */ /* 0x000fe20007ffe0ff */
[----:B------:R-:W-:Y:S01]  /*0bc0*/  @!P4 IMAD.IADD R6, R6, 0x1, -R15 ;  /* 0x000000010606c824 */ /* 0x000fe200078e0a0f */
[----:B------:R-:W-:Y:S01]  /*0bd0*/  ISETP.GE.AND P2, PT, R3, RZ, PT ;  /* 0x000000ff0300720c */ /* 0x000fe20003f46270 */
[----:B------:R-:W-:Y:S01]  /*0be0*/  @!P4 VIADD R11, R11, 0x1 ;  /* 0x000000010b0bc836 */ /* 0x000fe20000000000 */
[-C--:B------:R-:W-:Y:S02]  /*0bf0*/  ISETP.GE.U32.AND P5, PT, R5, R15.reuse, PT ;  /* 0x0000000f0500720c */ /* 0x080fe40003fa6070 */
[----:B------:R-:W-:Y:S02]  /*0c00*/  ISETP.GE.U32.AND P6, PT, R6, R15, PT ;  /* 0x0000000f0600720c */ /* 0x000fe40003fc6070 */
[----:B------:R-:W-:Y:S02]  /*0c10*/  LOP3.LUT R5, R14, R18, RZ, 0x3c, !PT ;  /* 0x000000120e057212 */ /* 0x000fe400078e3cff */
[----:B------:R-:W-:-:S02]  /*0c20*/  ISETP.NE.AND P4, PT, R18, RZ, PT ;  /* 0x000000ff1200720c */ /* 0x000fc40003f85270 */
[----:B------:R-:W-:Y:S02]  /*0c30*/  ISETP.GE.AND P3, PT, R5, RZ, PT ;  /* 0x000000ff0500720c */ /* 0x000fe40003f66270 */
[----:B------:R-:W-:-:S03]  /*0c40*/  LOP3.LUT R3, RZ, R18, RZ, 0x33, !PT ;  /* 0x00000012ff037212 */ /* 0x000fc600078e33ff */
[----:B------:R-:W-:Y:S02]  /*0c50*/  @P5 VIADD R8, R8, 0x1 ;  /* 0x0000000108085836 */ /* 0x000fe40000000000 */
[----:B------:R-:W-:-:S05]  /*0c60*/  @P6 IADD3 R11, PT, PT, R11, 0x1, RZ ;  /* 0x000000010b0b6810 */ /* 0x000fca0007ffe0ff */
[----:B------:R-:W-:Y:S02]  /*0c70*/  @!P2 IMAD.MOV R11, RZ, RZ, -R11 ;  /* 0x000000ffff0ba224 */ /* 0x000fe400078e0a0b */
[----:B------:R-:W-:-:S05]  /*0c80*/  @!P3 IMAD.MOV R8, RZ, RZ, -R8 ;  /* 0x000000ffff08b224 */ /* 0x000fca00078e0a08 */
[C---:B------:R-:W-:Y:S02]  /*0c90*/  SEL R5, R3.reuse, R8, !P4 ;  /* 0x0000000803057207 */ /* 0x040fe40006000000 */
[----:B------:R-:W-:-:S07]  /*0ca0*/  SEL R8, R3, R11, !P4 ;  /* 0x0000000b03087207 */ /* 0x000fce0006000000 */
.L_x_2:
[----:B------:R-:W-:Y:S01]  /*0cb0*/  IADD3 R11, PT, PT, -R4, RZ, RZ ;  /* 0x000000ff040b7210 */ /* 0x000fe20007ffe1ff */
[----:B------:R-:W-:Y:S01]  /*0cc0*/  UIMAD UR11, UR5, 0x3, -UR8 ;  /* 0x00000003050b78a4 */ /* 0x000fe2000f8e0a08 */
[----:B------:R-:W-:Y:S01]  /*0cd0*/  @!P1 IMAD.MOV R19, RZ, RZ, -R19 ;  /* 0x000000ffff139224 */ /* 0x000fe200078e0a13 */
[----:B------:R-:W-:Y:S01]  /*0ce0*/  ULEA UR20, UR5, -UR8, 0x2 ;  /* 0x8000000805147291 */ /* 0x000fe2000f8e10ff */
[----:B------:R-:W-:Y:S01]  /*0cf0*/  @!P0 LOP3.LUT R19, RZ, R7, RZ, 0x33, !PT ;  /* 0x00000007ff138212 */ /* 0x000fe200078e33ff */
[----:B------:R-:W-:Y:S01]  /*0d00*/  UIMAD UR21, UR5, 0x6, -UR8 ;  /* 0x00000006051578a4 */ /* 0x000fe2000f8e0a08 */
[----:B------:R-:W-:Y:S01]  /*0d10*/  IMAD R11, R9, R11, R0 ;  /* 0x0000000b090b7224 */ /* 0x000fe200078e0200 */
[----:B------:R-:W-:Y:S01]  /*0d20*/  UIMAD UR5, UR5, 0x7, -UR8 ;  /* 0x00000007050578a4 */ /* 0x000fe2000f8e0a08 */
[----:B------:R-:W-:Y:S01]  /*0d30*/  IMAD R3, R17, R8, R5 ;  /* 0x0000000811037224 */ /* 0x000fe200078e0205 */
[----:B------:R-:W-:Y:S01]  /*0d40*/  UIMAD UR9, UR9, UR10, URZ ;  /* 0x0000000a090972a4 */ /* 0x000fe2000f8e02ff */
[----:B------:R-:W-:-:S02]  /*0d50*/  IMAD R4, R11, R12, -UR14 ;  /* 0x8000000e0b047e24 */ /* 0x000fc4000f8e020c */
[CC--:B------:R-:W-:Y:S02]  /*0d60*/  IMAD R5, R11.reuse, R12.reuse, UR18 ;  /* 0x000000120b057e24 */ /* 0x0c0fe4000f8e020c */
[CC--:B------:R-:W-:Y:S02]  /*0d70*/  IMAD R6, R11.reuse, R12.reuse, UR19 ;  /* 0x000000130b067e24 */ /* 0x0c0fe4000f8e020c */
[CC--:B------:R-:W-:Y:S02]  /*0d80*/  IMAD R7, R11.reuse, R12.reuse, UR11 ;  /* 0x0000000b0b077e24 */ /* 0x0c0fe4000f8e020c */
[CC--:B------:R-:W-:Y:S02]  /*0d90*/  IMAD R8, R11.reuse, R12.reuse, UR20 ;  /* 0x000000140b087e24 */ /* 0x0c0fe4000f8e020c */
[CC--:B------:R-:W-:Y:S02]  /*0da0*/  IMAD R9, R11.reuse, R12.reuse, UR17 ;  /* 0x000000110b097e24 */ /* 0x0c0fe4000f8e020c */
[----:B------:R-:W-:-:S02]  /*0db0*/  IMAD R10, R11, R12, UR21 ;  /* 0x000000150b0a7e24 */ /* 0x000fc4000f8e020c */
[----:B------:R-:W-:Y:S02]  /*0dc0*/  IMAD R11, R11, R12, UR5 ;  /* 0x000000050b0b7e24 */ /* 0x000fe4000f8e020c */
[----:B------:R-:W-:Y:S02]  /*0dd0*/  IMAD R12, R19, R13, -UR15 ;  /* 0x8000000f130c7e24 */ /* 0x000fe4000f8e020d */
[----:B------:R-:W-:Y:S02]  /*0de0*/  IMAD.MOV.U32 R13, RZ, RZ, RZ ;  /* 0x000000ffff0d7224 */ /* 0x000fe400078e00ff */
[----:B------:R-:W-:-:S07]  /*0df0*/  IMAD R14, R14, UR9, RZ ;  /* 0x000000090e0e7c24 */ /* 0x000fce000f8e02ff */
.L_x_9:
[----:B------:R-:W0:Y:S01]  /*0e00*/  LDC.64 R20, c[0x0][0x3c0] ;  /* 0x0000f000ff147b82 */ /* 0x000e220000000a00 */
[----:B------:R-:W1:Y:S01]  /*0e10*/  LDCU UR5, c[0x0][0x3dc] ;  /* 0x00007b80ff0577ac */ /* 0x000e620008000800 */
[----:B------:R-:W-:Y:S01]  /*0e20*/  MOV R18, R13 ;  /* 0x0000000d00127202 */ /* 0x000fe20000000f00 */
[----:B------:R-:W-:Y:S01]  /*0e30*/  IMAD.MOV.U32 R17, RZ, RZ, RZ ;  /* 0x000000ffff117224 */ /* 0x000fe200078e00ff */
[----:B------:R-:W-:Y:S01]  /*0e40*/  MOV R15, R14 ;  /* 0x0000000e000f7202 */ /* 0x000fe20000000f00 */
[----:B------:R-:W2:Y:S01]  /*0e50*/  LDCU UR8, c[0x0][0x3b4] ;  /* 0x00007680ff0877ac */ /* 0x000ea20008000800 */
[C---:B-1----:R-:W-:Y:S02]  /*0e60*/  IMAD R16, R13.reuse, UR5, R12 ;  /* 0x000000050d107c24 */ /* 0x042fe4000f8e020c */
[----:B------:R-:W-:Y:S01]  /*0e70*/  VIADD R13, R13, 0x1 ;  /* 0x000000010d0d7836 */ /* 0x000fe20000000000 */
[----:B0-----:R-:W-:Y:S02]  /*0e80*/  ISETP.GE.U32.AND P1, PT, R20, 0x8, PT ;  /* 0x000000081400780c */ /* 0x001fe40003f26070 */
[----:B--2---:R-:W-:-:S02]  /*0e90*/  ISETP.GE.AND P0, PT, R16, UR8, PT ;  /* 0x0000000810007c0c */ /* 0x004fc4000bf06270 */
[----:B------:R-:W-:Y:S02]  /*0ea0*/  ISETP.NE.AND P5, PT, R13, R21, PT ;  /* 0x000000150d00720c */ /* 0x000fe40003fa5270 */
[----:B------:R-:W-:Y:S01]  /*0eb0*/  ISETP.GT.AND P0, PT, R16, -0x1, !P0 ;  /* 0xffffffff1000780c */ /* 0x000fe20004704270 */
[----:B------:R-:W-:-:S06]  /*0ec0*/  IMAD R16, R3, UR8, R16 ;  /* 0x0000000803107c24 */ /* 0x000fcc000f8e0210 */
[----:B------:R-:W-:Y:S06]  /*0ed0*/  @!P1 BRA `(.L_x_3) ;  /* 0x0000000400bc9947 */ /* 0x000fec0003800000 */
[----:B------:R-:W0:Y:S01]  /*0ee0*/  LDCU UR9, c[0x0][0x3b4] ;  /* 0x00007680ff0977ac */ /* 0x000e220008000800 */
[----:B------:R-:W-:Y:S01]  /*0ef0*/  LOP3.LUT R17, R20, 0x7ffffff8, RZ, 0xc0, !PT ;  /* 0x7ffffff814117812 */ /* 0x000fe200078ec0ff */
[----:B------:R-:W-:Y:S01]  /*0f00*/  IMAD.MOV.U32 R19, RZ, RZ, R4 ;  /* 0x000000ffff137224 */ /* 0x000fe200078e0004 */
[----:B------:R-:W-:Y:S01]  /*0f10*/  MOV R21, R10 ;  /* 0x0000000a00157202 */ /* 0x000fe20000000f00 */
[----:B------:R-:W1:Y:S01]  /*0f20*/  LDCU UR8, c[0x0][0x3b0] ;  /* 0x00007600ff0877ac */ /* 0x000e620008000800 */
[----:B------:R-:W-:Y:S01]  /*0f30*/  IMAD.MOV.U32 R20, RZ, RZ, R11 ;  /* 0x000000ffff147224 */ /* 0x000fe200078e000b */
[----:B------:R-:W-:Y:S01]  /*0f40*/  MOV R28, R7 ;  /* 0x00000007001c7202 */ /* 0x000fe20000000f00 */
[----:B------:R-:W-:Y:S01]  /*0f50*/  IMAD.MOV.U32 R26, RZ, RZ, R9 ;  /* 0x000000ffff1a7224 */ /* 0x000fe200078e0009 */
[----:B------:R-:W-:Y:S01]  /*0f60*/  MOV R15, R14 ;  /* 0x0000000e000f7202 */ /* 0x000fe20000000f00 */
[----:B------:R-:W-:Y:S02]  /*0f70*/  IMAD.MOV.U32 R27, RZ, RZ, R8 ;  /* 0x000000ffff1b7224 */ /* 0x000fe400078e0008 */
[----:B------:R-:W-:-:S02]  /*0f80*/  IMAD.MOV.U32 R36, RZ, RZ, R6 ;  /* 0x000000ffff247224 */ /* 0x000fc400078e0006 */
[----:B------:R-:W-:Y:S02]  /*0f90*/  IMAD.MOV.U32 R38, RZ, RZ, R5 ;  /* 0x000000ffff267224 */ /* 0x000fe400078e0005 */
[----:B------:R-:W-:Y:S02]  /*0fa0*/  IMAD.MOV R37, RZ, RZ, -R17 ;  /* 0x000000ffff257224 */ /* 0x000fe400078e0a11 */
[----:B0-----:R-:W-:-:S04]  /*0fb0*/  IMAD R35, R3, UR9, R12 ;  /* 0x0000000903237c24 */ /* 0x001fc8000f8e020c */
[----:B------:R-:W-:-:S04]  /*0fc0*/  IMAD R35, R18, UR5, R35 ;  /* 0x0000000512237c24 */ /* 0x000fc8000f8e0223 */
[C---:B-1----:R-:W-:Y:S02]  /*0fd0*/  IMAD R18, R35.reuse, UR8, R5 ;  /* 0x0000000823127c24 */ /* 0x042fe4000f8e0205 */
[C---:B------:R-:W-:Y:S02]  /*0fe0*/  IMAD R29, R35.reuse, UR8, R6 ;  /* 0x00000008231d7c24 */ /* 0x040fe4000f8e0206 */
[C---:B------:R-:W-:Y:S02]  /*0ff0*/  IMAD R30, R35.reuse, UR8, R7 ;  /* 0x00000008231e7c24 */ /* 0x040fe4000f8e0207 */
[C---:B------:R-:W-:Y:S02]  /*1000*/  IMAD R31, R35.reuse, UR8, R8 ;  /* 0x00000008231f7c24 */ /* 0x040fe4000f8e0208 */
[C---:B------:R-:W-:Y:S02]  /*1010*/  IMAD R32, R35.reuse, UR8, R9 ;  /* 0x0000000823207c24 */ /* 0x040fe4000f8e0209 */
[----:B------:R-:W-:-:S02]  /*1020*/  IMAD R33, R35, UR8, R10 ;  /* 0x0000000823217c24 */ /* 0x000fc4000f8e020a */
[C---:B------:R-:W-:Y:S02]  /*1030*/  IMAD R34, R35.reuse, UR8, R11 ;  /* 0x0000000823227c24 */ /* 0x040fe4000f8e020b */
[----:B------:R-:W-:-:S07]  /*1040*/  IMAD R35, R35, UR8, R4 ;  /* 0x0000000823237c24 */ /* 0x000fce000f8e0204 */
.L_x_4:
[C---:B------:R-:W-:Y:S01]  /*1050*/  ISETP.GE.AND P1, PT, R19.reuse, UR16, PT ;  /* 0x0000001013007c0c */ /* 0x040fe2000bf26270 */
[----:B------:R-:W-:Y:S01]  /*1060*/  IMAD.U32 R22, RZ, RZ, UR6 ;  /* 0x00000006ff167e24 */ /* 0x000fe2000f8e00ff */
[C---:B------:R-:W-:Y:S02]  /*1070*/  ISETP.GE.AND P3, PT, R38.reuse, UR16, PT ;  /* 0x0000001026007c0c */ /* 0x040fe4000bf66270 */
[----:B------:R-:W-:Y:S02]  /*1080*/  ISETP.GT.AND P1, PT, R19, -0x1, !P1 ;  /* 0xffffffff1300780c */ /* 0x000fe40004f24270 */
[----:B------:R-:W-:Y:S02]  /*1090*/  ISETP.GT.AND P3, PT, R38, -0x1, !P3 ;  /* 0xffffffff2600780c */ /* 0x000fe40005f64270 */
[----:B------:R-:W-:Y:S02]  /*10a0*/  PLOP3.LUT P1, PT, P0, P1, PT, 0x80, 0x8 ;  /* 0x000000000008781c */ /* 0x000fe40000723070 */
[----:B------:R-:W-:-:S02]  /*10b0*/  PLOP3.LUT P3, PT, P0, P3, PT, 0x80, 0x8 ;  /* 0x000000000008781c */ /* 0x000fc40000767070 */
[----:B------:R-:W-:-:S03]  /*10c0*/  MOV R23, UR7 ;  /* 0x0000000700177c02 */ /* 0x000fc60008000f00 */
[----:B------:R-:W-:-:S06]  /*10d0*/  IMAD.WIDE R22, R15, 0x4, R22 ;  /* 0x000000040f167825 */ /* 0x000fcc00078e0216 */
[----:B------:R-:W0:Y:S01]  /*10e0*/  @P1 LDC.64 R40, c[0x0][0x380] ;  /* 0x0000e000ff281b82 */ /* 0x000e220000000a00 */
[----:B------:R-:W2:Y:S04]  /*10f0*/  @P1 LDG.E R39, desc[UR12][R22.64+-0x10] ;  /* 0xfffff00c16271981 */ /* 0x000ea8000c1e1900 */
[----:B------:R-:W3:Y:S03]  /*1100*/  @P3 LDG.E R45, desc[UR12][R22.64+-0xc] ;  /* 0xfffff40c162d3981 */ /* 0x000ee6000c1e1900 */
[----:B------:R-:W1:Y:S01]  /*1110*/  @P3 LDC.64 R24, c[0x0][0x380] ;  /* 0x0000e000ff183b82 */ /* 0x000e620000000a00 */
[----:B0-----:R-:W-:-:S06]  /*1120*/  @P1 IMAD.WIDE R40, R35, 0x4, R40 ;  /* 0x0000000423281825 */ /* 0x001fcc00078e0228 */
[----:B------:R-:W2:Y:S01]  /*1130*/  @P1 LDG.E R40, desc[UR12][R40.64] ;  /* 0x0000000c28281981 */ /* 0x000ea2000c1e1900 */
[----:B-1----:R-:W-:-:S06]  /*1140*/  @P3 IMAD.WIDE R42, R18, 0x4, R24 ;  /* 0x00000004122a3825 */ /* 0x002fcc00078e0218 */
[----:B------:R-:W3:Y:S01]  /*1150*/  @P3 LDG.E R42, desc[UR12][R42.64] ;  /* 0x0000000c2a2a3981 */ /* 0x000ee2000c1e1900 */
[----:B------:R-:W-:-:S04]  /*1160*/  ISETP.GE.AND P4, PT, R36, UR16, PT ;  /* 0x0000001024007c0c */ /* 0x000fc8000bf86270 */
[----:B------:R-:W-:-:S04]  /*1170*/  ISETP.GT.AND P4, PT, R36, -0x1, !P4 ;  /* 0xffffffff2400780c */ /* 0x000fc80006784270 */
[----:B------:R-:W-:Y:S02]  /*1180*/  PLOP3.LUT P4, PT, P0, P4, PT, 0x80, 0x8 ;  /* 0x000000000008781c */ /* 0x000fe40000789070 */
[----:B------:R-:W-:-:S11]  /*1190*/  ISETP.GE.AND P2, PT, R27, UR16, PT ;  /* 0x000000101b007c0c */ /* 0x000fd6000bf46270 */
[----:B------:R-:W0:Y:S01]  /*11a0*/  @P4 LDC.64 R24, c[0x0][0x380] ;  /* 0x0000e000ff184b82 */ /* 0x000e220000000a00 */
[----:B------:R-:W-:Y:S01]  /*11b0*/  ISETP.GT.AND P2, PT, R27, -0x1, !P2 ;  /* 0xffffffff1b00780c */ /* 0x000fe20005744270 */
[----:B------:R-:W4:Y:S03]  /*11c0*/  @P4 LDG.E R41, desc[UR12][R22.64+-0x8] ;  /* 0xfffff80c16294981 */ /* 0x000f26000c1e1900 */
[----:B------:R-:W-:Y:S01]  /*11d0*/  PLOP3.LUT P2, PT, P0, P2, PT, 0x80, 0x8 ;  /* 0x000000000008781c */ /* 0x000fe20000745070 */
[----:B--2--5:R-:W-:Y:S01]  /*11e0*/  @P1 FFMA R2, R39, R40, R2 ;  /* 0x0000002827021223 */ /* 0x024fe20000000002 */
[----:B------:R-:W-:-:S04]  /*11f0*/  ISETP.GE.AND P1, PT, R28, UR16, PT ;  /* 0x000000101c007c0c */ /* 0x000fc8000bf26270 */
[----:B------:R-:W-:-:S04]  /*1200*/  ISETP.GT.AND P1, PT, R28, -0x1, !P1 ;  /* 0xffffffff1c00780c */ /* 0x000fc80004f24270 */
[----:B------:R-:W-:Y:S01]  /*1210*/  PLOP3.LUT P1, PT, P0, P1, PT, 0x80, 0x8 ;  /* 0x000000000008781c */ /* 0x000fe20000723070 */
[----:B---3--:R-:W-:Y:S01]  /*1220*/  @P3 FFMA R2, R45, R42, R2 ;  /* 0x0000002a2d023223 */ /* 0x008fe20000000002 */
[----:B0-----:R-:W-:Y:S02]  /*1230*/  @P4 IMAD.WIDE R42, R29, 0x4, R24 ;  /* 0x000000041d2a4825 */ /* 0x001fe400078e0218 */
[----:B------:R-:W0:Y:S04]  /*1240*/  @P2 LDC.64 R24, c[0x0][0x380] ;  /* 0x0000e000ff182b82 */ /* 0x000e280000000a00 */
[----:B------:R-:W4:Y:S05]  /*1250*/  @P4 LDG.E R42, desc[UR12][R42.64] ;  /* 0x0000000c2a2a4981 */ /* 0x000f2a000c1e1900 */
[----:B------:R-:W1:Y:S01]  /*1260*/  @P1 LDC.64 R44, c[0x0][0x380] ;  /* 0x0000e000ff2c1b82 */ /* 0x000e620000000a00 */
[----:B------:R-:W2:Y:S01]  /*1270*/  @P1 LDG.E R39, desc[UR12][R22.64+-0x4] ;  /* 0xfffffc0c16271981 */ /* 0x000ea2000c1e1900 */
[----:B0-----:R-:W-:-:S05]  /*1280*/  @P2 IMAD.WIDE R24, R31, 0x4, R24 ;  /* 0x000000041f182825 */ /* 0x001fca00078e0218 */
[----:B------:R0:W3:Y:S01]  /*1290*/  @P2 LDG.E R43, desc[UR12][R24.64] ;  /* 0x0000000c182b2981 */ /* 0x0000e2000c1e1900 */
[----:B-1----:R-:W-:-:S05]  /*12a0*/  @P1 IMAD.WIDE R44, R30, 0x4, R44 ;  /* 0x000000041e2c1825 */ /* 0x002fca00078e022c */
[----:B------:R-:W2:Y:S04]  /*12b0*/  @P1 LDG.E R40, desc[UR12][R44.64] ;  /* 0x0000000c2c281981 */ /* 0x000ea8000c1e1900 */
[----:B------:R-:W3:Y:S01]  /*12c0*/  @P2 LDG.E R45, desc[UR12][R22.64] ;  /* 0x0000000c162d2981 */ /* 0x000ee2000c1e1900 */
[----:B------:R-:W-:-:S04]  /*12d0*/  ISETP.GE.AND P3, PT, R26, UR16, PT ;  /* 0x000000101a007c0c */ /* 0x000fc8000bf66270 */
[----:B------:R-:W-:Y:S02]  /*12e0*/  ISETP.GT.AND P3, PT, R26, -0x1, !P3 ;  /* 0xffffffff1a00780c */ /* 0x000fe40005f64270 */
[C---:B------:R-:W-:Y:S02]  /*12f0*/  ISETP.GE.AND P6, PT, R20.reuse, UR16, PT ;  /* 0x0000001014007c0c */ /* 0x040fe4000bfc6270 */
[----:B------:R-:W-:Y:S02]  /*1300*/  PLOP3.LUT P3, PT, P0, P3, PT, 0x80, 0x8 ;  /* 0x000000000008781c */ /* 0x000fe40000767070 */
[----:B------:R-:W-:-:S04]  /*1310*/  ISETP.GT.AND P6, PT, R20, -0x1, !P6 ;  /* 0xffffffff1400780c */ /* 0x000fc800077c4270 */
[----:B------:R-:W-:-:S13]  /*1320*/  PLOP3.LUT P6, PT, P0, P6, PT, 0x80, 0x8 ;  /* 0x000000000008781c */ /* 0x000fda00007cd070 */
[----:B------:R-:W3:Y:S01]  /*1330*/  @P6 LDG.E R44, desc[UR12][R22.64+0xc] ;  /* 0x00000c0c162c6981 */ /* 0x000ee2000c1e1900 */
[----:B----4-:R-:W-:Y:S01]  /*1340*/  @P4 FFMA R2, R41, R42, R2 ;  /* 0x0000002a29024223 */ /* 0x010fe20000000002 */
[----:B------:R-:W-:-:S04]  /*1350*/  ISETP.GE.AND P4, PT, R21, UR16, PT ;  /* 0x0000001015007c0c */ /* 0x000fc8000bf86270 */
[----:B------:R-:W-:-:S04]  /*1360*/  ISETP.GT.AND P4, PT, R21, -0x1, !P4 ;  /* 0xffffffff1500780c */ /* 0x000fc80006784270 */
[----:B------:R-:W-:-:S13]  /*1370*/  PLOP3.LUT P4, PT, P0, P4, PT, 0x80, 0x8 ;  /* 0x000000000008781c */ /* 0x000fda0000789070 */
[----:B0-----:R-:W0:Y:S01]  /*1380*/  @P4 LDC.64 R24, c[0x0][0x380] ;  /* 0x0000e000ff184b82 */ /* 0x001e220000000a00 */
[----:B--2---:R-:W-:-:S07]  /*1390*/  @P1 FFMA R2, R39, R40, R2 ;  /* 0x0000002827021223 */ /* 0x004fce0000000002 */
[----:B------:R-:W1:Y:S01]  /*13a0*/  @P3 LDC.64 R40, c[0x0][0x380] ;  /* 0x0000e000ff283b82 */ /* 0x000e620000000a00 */
[----:B------:R-:W2:Y:S01]  /*13b0*/  @P3 LDG.E R39, desc[UR12][R22.64+0x4] ;  /* 0x0000040c16273981 */ /* 0x000ea2000c1e1900 */
[----:B---3--:R-:W-:-:S06]  /*13c0*/  @P2 FFMA R2, R45, R43, R2 ;  /* 0x0000002b2d022223 */ /* 0x008fcc0000000002 */
[----:B------:R-:W3:Y:S01]  /*13d0*/  @P6 LDC.64 R42, c[0x0][0x380] ;  /* 0x0000e000ff2a6b82 */ /* 0x000ee20000000a00 */
[----:B0-----:R-:W-:Y:S01]  /*13e0*/  @P4 IMAD.WIDE R24, R33, 0x4, R24 ;  /* 0x0000000421184825 */ /* 0x001fe200078e0218 */
[----:B------:R-:W4:Y:S05]  /*13f0*/  @P4 LDG.E R45, desc[UR12][R22.64+0x8] ;  /* 0x0000080c162d4981 */ /* 0x000f2a000c1e1900 */
[----:B------:R0:W4:Y:S01]  /*1400*/  @P4 LDG.E R25, desc[UR12][R24.64] ;  /* 0x0000000c18194981 */ /* 0x000122000c1e1900 */
[----:B-1----:R-:W-:Y:S01]  /*1410*/  @P3 IMAD.WIDE R40, R32, 0x4, R40 ;  /* 0x0000000420283825 */ /* 0x002fe200078e0228 */
[----:B0-----:R-:W0:Y:S05]  /*1420*/  LDC R24, c[0x0][0x3d8] ;  /* 0x0000f600ff187b82 */ /* 0x001e2a0000000800 */
[----:B------:R-:W2:Y:S01]  /*1430*/  @P3 LDG.E R41, desc[UR12][R40.64] ;  /* 0x0000000c28293981 */ /* 0x000ea2000c1e1900 */
[----:B---3--:R-:W-:-:S06]  /*1440*/  @P6 IMAD.WIDE R42, R34, 0x4, R42 ;  /* 0x00000004222a6825 */ /* 0x008fcc00078e022a */
[----:B------:R-:W3:Y:S01]  /*1450*/  @P6 LDG.E R43, desc[UR12][R42.64] ;  /* 0x0000000c2a2b6981 */ /* 0x000ee2000c1e1900 */
[----:B------:R-:W-:-:S05]  /*1460*/  VIADD R37, R37, 0x8 ;  /* 0x0000000825257836 */ /* 0x000fca0000000000 */
[----:B------:R-:W-:Y:S02]  /*1470*/  ISETP.NE.AND P1, PT, R37, RZ, PT ;  /* 0x000000ff2500720c */ /* 0x000fe40003f25270 */
[----:B------:R-:W-:Y:S01]  /*1480*/  IADD3 R15, PT, PT, R15, 0x8, RZ ;  /* 0x000000080f0f7810 */ /* 0x000fe20007ffe0ff */
[C---:B0-----:R-:W-:Y:S01]  /*1490*/  IMAD R38, R24.reuse, 0x8, R38 ;  /* 0x0000000818267824 */ /* 0x041fe200078e0226 */
[C---:B------:R-:W-:Y:S01]  /*14a0*/  LEA R36, R24.reuse, R36, 0x3 ;  /* 0x0000002418247211 */ /* 0x040fe200078e18ff */
[C---:B------:R-:W-:Y:S01]  /*14b0*/  IMAD R28, R24.reuse, 0x8, R28 ;  /* 0x00000008181c7824 */ /* 0x040fe200078e021c */
[C---:B------:R-:W-:Y:S01]  /*14c0*/  LEA R26, R24.reuse, R26, 0x3 ;  /* 0x0000001a181a7211 */ /* 0x040fe200078e18ff */
[C---:B------:R-:W-:Y:S01]  /*14d0*/  IMAD R27, R24.reuse, 0x8, R27 ;  /* 0x00000008181b7824 */ /* 0x040fe200078e021b */
[C---:B------:R-:W-:Y:S01]  /*14e0*/  LEA R19, R24.reuse, R19, 0x3 ;  /* 0x0000001318137211 */ /* 0x040fe200078e18ff */
[C---:B------:R-:W-:Y:S01]  /*14f0*/  IMAD R21, R24.reuse, 0x8, R21 ;  /* 0x0000000818157824 */ /* 0x040fe200078e0215 */
[C---:B------:R-:W-:Y:S01]  /*1500*/  LEA R30, R24.reuse, R30, 0x3 ;  /* 0x0000001e181e7211 */ /* 0x040fe200078e18ff */
[C---:B------:R-:W-:Y:S01]  /*1510*/  IMAD R20, R24.reuse, 0x8, R20 ;  /* 0x0000000818147824 */ /* 0x040fe200078e0214 */
[C---:B------:R-:W-:Y:S01]  /*1520*/  LEA R33, R24.reuse, R33, 0x3 ;  /* 0x0000002118217211 */ /* 0x040fe200078e18ff */
[----:B------:R-:W-:-:S02]  /*1530*/  IMAD R18, R24, 0x8, R18 ;  /* 0x0000000818127824 */ /* 0x000fc400078e0212 */
[C---:B------:R-:W-:Y:S02]  /*1540*/  IMAD R29, R24.reuse, 0x8, R29 ;  /* 0x00000008181d7824 */ /* 0x040fe400078e021d */
[C---:B------:R-:W-:Y:S02]  /*1550*/  IMAD R31, R24.reuse, 0x8, R31 ;  /* 0x00000008181f7824 */ /* 0x040fe400078e021f */
[C---:B------:R-:W-:Y:S02]  /*1560*/  IMAD R32, R24.reuse, 0x8, R32 ;  /* 0x0000000818207824 */ /* 0x040fe400078e0220 */
[C---:B------:R-:W-:Y:S02]  /*1570*/  IMAD R34, R24.reuse, 0x8, R34 ;  /* 0x0000000818227824 */ /* 0x040fe400078e0222 */
[----:B------:R-:W-:Y:S02]  /*1580*/  IMAD R35, R24, 0x8, R35 ;  /* 0x0000000818237824 */ /* 0x000fe400078e0223 */
[----:B--2---:R-:W-:-:S04]  /*1590*/  @P3 FFMA R2, R39, R41, R2 ;  /* 0x0000002927023223 */ /* 0x004fc80000000002 */
[----:B----4-:R-:W-:-:S04]  /*15a0*/  @P4 FFMA R2, R45, R25, R2 ;  /* 0x000000192d024223 */ /* 0x010fc80000000002 */
[----:B---3--:R-:W-:Y:S01]  /*15b0*/  @P6 FFMA R2, R44, R43, R2 ;  /* 0x0000002b2c026223 */ /* 0x008fe20000000002 */
[----:B------:R-:W-:Y:S06]  /*15c0*/  @P1 BRA `(.L_x_4) ;  /* 0xfffffff800a01947 */ /* 0x000fec000383ffff */
.L_x_3:
[----:B------:R-:W0:Y:S02]  /*15d0*/  LDCU UR5, c[0x0][0x3c0] ;  /* 0x00007800ff0577ac */ /* 0x000e240008000800 */
[----:B0-----:R-:W-:-:S04]  /*15e0*/  ULOP3.LUT UR5, UR5, 0x7, URZ, 0xc0, !UPT ;  /* 0x0000000705057892 */ /* 0x001fc8000f8ec0ff */
[----:B------:R-:W-:-:S09]  /*15f0*/  UISETP.NE.AND UP0, UPT, UR5, URZ, UPT ;  /* 0x000000ff0500728c */ /* 0x000fd2000bf05270 */
[----:B------:R-:W-:Y:S05]  /*1600*/  BRA.U !UP0, `(.L_x_5) ;  /* 0x0000000508907547 */ /* 0x000fea000b800000 */
[----:B------:R-:W0:Y:S01]  /*1610*/  LDCU UR8, c[0x0][0x3c0] ;  /* 0x00007800ff0877ac */ /* 0x000e220008000800 */
[----:B------:R-:W-:-:S04]  /*1620*/  UIADD3 UR5, UPT, UPT, UR5, -0x1, URZ ;  /* 0xffffffff05057890 */ /* 0x000fc8000fffe0ff */
[----:B------:R-:W-:Y:S02]  /*1630*/  UISETP.GE.U32.AND UP0, UPT, UR5, 0x3, UPT ;  /* 0x000000030500788c */ /* 0x000fe4000bf06070 */
[----:B0-----:R-:W-:-:S07]  /*1640*/  ULOP3.LUT UP1, UR9, UR8, 0x3, URZ, 0xc0, !UPT ;  /* 0x0000000308097892 */ /* 0x001fce000f82c0ff */
[----:B------:R-:W-:Y:S05]  /*1650*/  BRA.U !UP0, `(.L_x_6) ;  /* 0x0000000108b87547 */ /* 0x000fea000b800000 */
[----:B------:R-:W0:Y:S01]  /*1660*/  LDCU UR5, c[0x0][0x3d8] ;  /* 0x00007b00ff0577ac */ /* 0x000e220008000800 */
[----:B------:R-:W1:Y:S01]  /*1670*/  LDC.64 R26, c[0x0][0x390] ;  /* 0x0000e400ff1a7b82 */ /* 0x000e620000000a00 */
[----:B------:R-:W2:Y:S01]  /*1680*/  LDCU UR10, c[0x0][0x3b0] ;  /* 0x00007600ff0a77ac */ /* 0x000ea20008000800 */
[----:B0-----:R-:W-:-:S04]  /*1690*/  IMAD R29, R17, UR5, R4 ;  /* 0x00000005111d7c24 */ /* 0x001fc8000f8e0204 */
[C---:B------:R-:W-:Y:S01]  /*16a0*/  VIADD R31, R29.reuse, UR5 ;  /* 0x000000051d1f7c36 */ /* 0x040fe20008000000 */
[----:B--2---:R-:W-:Y:S01]  /*16b0*/  ISETP.GE.AND P1, PT, R29, UR10, PT ;  /* 0x0000000a1d007c0c */ /* 0x004fe2000bf26270 */
[----:B-1----:R-:W-:-:S03]  /*16c0*/  IMAD.WIDE R26, R15, 0x4, R26 ;  /* 0x000000040f1a7825 */ /* 0x002fc600078e021a */
[C---:B------:R-:W-:Y:S01]  /*16d0*/  ISETP.GE.AND P2, PT, R31.reuse, UR10, PT ;  /* 0x0000000a1f007c0c */ /* 0x040fe2000bf46270 */
[----:B------:R-:W-:Y:S01]  /*16e0*/  VIADD R33, R31, UR5 ;  /* 0x000000051f217c36 */ /* 0x000fe20008000000 */
[----:B------:R-:W-:Y:S02]  /*16f0*/  ISETP.GT.AND P1, PT, R29, -0x1, !P1 ;  /* 0xffffffff1d00780c */ /* 0x000fe40004f24270 */
[----:B------:R-:W-:Y:S02]  /*1700*/  ISETP.GT.AND P2, PT, R31, -0x1, !P2 ;  /* 0xffffffff1f00780c */ /* 0x000fe40005744270 */
[----:B------:R-:W-:Y:S02]  /*1710*/  PLOP3.LUT P1, PT, P0, P1, PT, 0x80, 0x8 ;  /* 0x000000000008781c */ /* 0x000fe40000723070 */
[C---:B------:R-:W-:Y:S02]  /*1720*/  ISETP.GE.AND P3, PT, R33.reuse, UR10, PT ;  /* 0x0000000a21007c0c */ /* 0x040fe4000bf66270 */
[----:B------:R-:W-:-:S02]  /*1730*/  IADD3 R35, PT, PT, R33, UR5, RZ ;  /* 0x0000000521237c10 */ /* 0x000fc4000fffe0ff */
[----:B------:R-:W-:Y:S02]  /*1740*/  PLOP3.LUT P2, PT, P0, P2, PT, 0x80, 0x8 ;  /* 0x000000000008781c */ /* 0x000fe40000745070 */
[----:B------:R-:W-:Y:S02]  /*1750*/  ISETP.GT.AND P3, PT, R33, -0x1, !P3 ;  /* 0xffffffff2100780c */ /* 0x000fe40005f64270 */
[C---:B------:R-:W-:Y:S02]  /*1760*/  ISETP.GE.AND P4, PT, R35.reuse, UR10, PT ;  /* 0x0000000a23007c0c */ /* 0x040fe4000bf86270 */
[----:B------:R-:W-:Y:S01]  /*1770*/  PLOP3.LUT P3, PT, P0, P3, PT, 0x80, 0x8 ;  /* 0x000000000008781c */ /* 0x000fe20000767070 */
[----:B------:R-:W0:Y:S01]  /*1780*/  @P1 LDC.64 R18, c[0x0][0x380] ;  /* 0x0000e000ff121b82 */ /* 0x000e220000000a00 */
[----:B------:R-:W-:Y:S01]  /*1790*/  ISETP.GT.AND P4, PT, R35, -0x1, !P4 ;  /* 0xffffffff2300780c */ /* 0x000fe20006784270 */
[----:B------:R-:W-:-:S03]  /*17a0*/  @P1 IMAD R29, R16, UR10, R29 ;  /* 0x0000000a101d1c24 */ /* 0x000fc6000f8e021d */
[----:B------:R-:W-:Y:S01]  /*17b0*/  PLOP3.LUT P4, PT, P0, P4, PT, 0x80, 0x8 ;  /* 0x000000000008781c */ /* 0x000fe20000789070 */
[----:B------:R-:W-:Y:S02]  /*17c0*/  @P2 IMAD R31, R16, UR10, R31 ;  /* 0x0000000a101f2c24 */ /* 0x000fe4000f8e021f */
[----:B------:R-:W1:Y:S08]  /*17d0*/  @P2 LDC.64 R24, c[0x0][0x380] ;  /* 0x0000e000ff182b82 */ /* 0x000e700000000a00 */
[----:B------:R-:W2:Y:S08]  /*17e0*/  @P3 LDC.64 R20, c[0x0][0x380] ;  /* 0x0000e000ff143b82 */ /* 0x000eb00000000a00 */
[----:B------:R-:W3:Y:S01]  /*17f0*/  @P4 LDC.64 R22, c[0x0][0x380] ;  /* 0x0000e000ff164b82 */ /* 0x000ee20000000a00 */
[----:B0-----:R-:W-:-:S02]  /*1800*/  @P1 IMAD.WIDE R18, R29, 0x4, R18 ;  /* 0x000000041d121825 */ /* 0x001fc400078e0212 */
[----:B------:R-:W4:Y:S04]  /*1810*/  @P1 LDG.E R29, desc[UR12][R26.64] ;  /* 0x0000000c1a1d1981 */ /* 0x000f28000c1e1900 */
[----:B------:R-:W4:Y:S01]  /*1820*/  @P1 LDG.E R18, desc[UR12][R18.64] ;  /* 0x0000000c12121981 */ /* 0x000f22000c1e1900 */
[----:B-1----:R-:W-:-:S04]  /*1830*/  @P2 IMAD.WIDE R24, R31, 0x4, R24 ;  /* 0x000000041f182825 */ /* 0x002fc800078e0218 */
[C---:B------:R-:W-:Y:S02]  /*1840*/  @P3 IMAD R31, R16.reuse, UR10, R33 ;  /* 0x0000000a101f3c24 */ /* 0x040fe4000f8e0221 */
[----:B------:R-:W-:Y:S01]  /*1850*/  @P4 IMAD R33, R16, UR10, R35 ;  /* 0x0000000a10214c24 */ /* 0x000fe2000f8e0223 */
[----:B------:R-:W4:Y:S01]  /*1860*/  @P2 LDG.E R24, desc[UR12][R24.64] ;  /* 0x0000000c18182981 */ /* 0x000f22000c1e1900 */
[----:B--2---:R-:W-:-:S03]  /*1870*/  @P3 IMAD.WIDE R20, R31, 0x4, R20 ;  /* 0x000000041f143825 */ /* 0x004fc600078e0214 */
[----:B------:R-:W2:Y:S04]  /*1880*/  @P2 LDG.E R31, desc[UR12][R26.64+0x4] ;  /* 0x0000040c1a1f2981 */ /* 0x000ea8000c1e1900 */
[----:B------:R-:W2:Y:S01]  /*1890*/  @P3 LDG.E R20, desc[UR12][R20.64] ;  /* 0x0000000c14143981 */ /* 0x000ea2000c1e1900 */
[----:B---3--:R-:W-:-:S03]  /*18a0*/  @P4 IMAD.WIDE R22, R33, 0x4, R22 ;  /* 0x0000000421164825 */ /* 0x008fc600078e0216 */
[----:B------:R-:W3:Y:S04]  /*18b0*/  @P3 LDG.E R33, desc[UR12][R26.64+0x8] ;  /* 0x0000080c1a213981 */ /* 0x000ee8000c1e1900 */
[----:B------:R-:W3:Y:S04]  /*18c0*/  @P4 LDG.E R35, desc[UR12][R26.64+0xc] ;  /* 0x00000c0c1a234981 */ /* 0x000ee8000c1e1900 */
[----:B------:R-:W3:Y:S01]  /*18d0*/  @P4 LDG.E R22, desc[UR12][R22.64] ;  /* 0x0000000c16164981 */ /* 0x000ee2000c1e1900 */
[----:B------:R-:W-:Y:S02]  /*18e0*/  VIADD R17, R17, 0x4 ;  /* 0x0000000411117836 */ /* 0x000fe40000000000 */
[----:B------:R-:W-:-:S02]  /*18f0*/  VIADD R15, R15, 0x4 ;  /* 0x000000040f0f7836 */ /* 0x000fc40000000000 */
[----:B----45:R-:W-:-:S04]  /*1900*/  @P1 FFMA R2, R29, R18, R2 ;  /* 0x000000121d021223 */ /* 0x030fc80000000002 */
[----:B--2---:R-:W-:-:S04]  /*1910*/  @P2 FFMA R2, R31, R24, R2 ;  /* 0x000000181f022223 */ /* 0x004fc80000000002 */
[----:B---3--:R-:W-:-:S04]  /*1920*/  @P3 FFMA R2, R33, R20, R2 ;  /* 0x0000001421023223 */ /* 0x008fc80000000002 */
[----:B------:R-:W-:-:S07]  /*1930*/  @P4 FFMA R2, R35, R22, R2 ;  /* 0x0000001623024223 */ /* 0x000fce0000000002 */
.L_x_6:
[----:B------:R-:W-:Y:S04]  /*1940*/  BSSY.RECONVERGENT B0, `(.L_x_5) ;  /* 0x0000030000007945 */ /* 0x000fe80003800200 */
[----:B------:R-:W-:Y:S05]  /*1950*/  BRA.U !UP1, `(.L_x_7) ;  /* 0x0000000109b87547 */ /* 0x000fea000b800000 */
[----:B------:R-:W-:Y:S02]  /*1960*/  UISETP.NE.AND UP0, UPT, UR9, 0x1, UPT ;  /* 0x000000010900788c */ /* 0x000fe4000bf05270 */
[----:B------:R-:W-:-:S04]  /*1970*/  ULOP3.LUT UR5, UR8, 0x1, URZ, 0xc0, !UPT ;  /* 0x0000000108057892 */ /* 0x000fc8000f8ec0ff */
[----:B------:R-:W-:-:S03]  /*1980*/  UISETP.NE.U32.AND UP1, UPT, UR5, 0x1, UPT ;  /* 0x000000010500788c */ /* 0x000fc6000bf25070 */
[----:B------:R-:W-:Y:S08]  /*1990*/  BRA.U !UP0, `(.L_x_8) ;  /* 0x0000000108687547 */ /* 0x000ff0000b800000 */
[----:B------:R-:W0:Y:S01]  /*19a0*/  LDCU UR5, c[0x0][0x3d8] ;  /* 0x00007b00ff0577ac */ /* 0x000e220008000800 */
[----:B------:R-:W1:Y:S01]  /*19b0*/  LDC.64 R20, c[0x0][0x390] ;  /* 0x0000e400ff147b82 */ /* 0x000e620000000a00 */
[----:B------:R-:W2:Y:S01]  /*19c0*/  LDCU UR8, c[0x0][0x3b0] ;  /* 0x00007600ff0877ac */ /* 0x000ea20008000800 */
[----:B0-----:R-:W-:-:S05]  /*19d0*/  IMAD R25, R17, UR5, R4 ;  /* 0x0000000511197c24 */ /* 0x001fca000f8e0204 */
[C---:B--2---:R-:W-:Y:S02]  /*19e0*/  ISETP.GE.AND P1, PT, R25.reuse, UR8, PT ;  /* 0x0000000819007c0c */ /* 0x044fe4000bf26270 */
[----:B------:R-:W-:Y:S01]  /*19f0*/  IADD3 R27, PT, PT, R25, UR5, RZ ;  /* 0x00000005191b7c10 */ /* 0x000fe2000fffe0ff */
[----:B-1----:R-:W-:Y:S01]  /*1a00*/  IMAD.WIDE R20, R15, 0x4, R20 ;  /* 0x000000040f147825 */ /* 0x002fe200078e0214 */
[----:B------:R-:W-:Y:S02]  /*1a10*/  ISETP.GT.AND P1, PT, R25, -0x1, !P1 ;  /* 0xffffffff1900780c */ /* 0x000fe40004f24270 */
[C---:B------:R-:W-:Y:S02]  /*1a20*/  ISETP.GE.AND P2, PT, R27.reuse, UR8, PT ;  /* 0x000000081b007c0c */ /* 0x040fe4000bf46270 */
[----:B------:R-:W-:Y:S02]  /*1a30*/  PLOP3.LUT P1, PT, P0, P1, PT, 0x80, 0x8 ;  /* 0x000000000008781c */ /* 0x000fe40000723070 */
[----:B------:R-:W-:-:S04]  /*1a40*/  ISETP.GT.AND P2, PT, R27, -0x1, !P2 ;  /* 0xffffffff1b00780c */ /* 0x000fc80005744270 */
[----:B------:R-:W-:-:S07]  /*1a50*/  PLOP3.LUT P2, PT, P0, P2, PT, 0x80, 0x8 ;  /* 0x000000000008781c */ /* 0x000fce0000745070 */
[----:B------:R-:W0:Y:S01]  /*1a60*/  @P1 LDC.64 R22, c[0x0][0x380] ;  /* 0x0000e000ff161b82 */ /* 0x000e220000000a00 */
[----:B------:R-:W-:-:S05]  /*1a70*/  @P1 IMAD R25, R16, UR8, R25 ;  /* 0x0000000810191c24 */ /* 0x000fca000f8e0219 */
[----:B------:R-:W-:Y:S02]  /*1a80*/  @P2 IMAD R27, R16, UR8, R27 ;  /* 0x00000008101b2c24 */ /* 0x000fe4000f8e021b */
[----:B------:R-:W1:Y:S01]  /*1a90*/  @P2 LDC.64 R18, c[0x0][0x380] ;  /* 0x0000e000ff122b82 */ /* 0x000e620000000a00 */
[----:B0-----:R-:W-:Y:S02]  /*1aa0*/  @P1 IMAD.WIDE R22, R25, 0x4, R22 ;  /* 0x0000000419161825 */ /* 0x001fe400078e0216 */
[----:B------:R-:W2:Y:S04]  /*1ab0*/  @P1 LDG.E R25, desc[UR12][R20.64] ;  /* 0x0000000c14191981 */ /* 0x000ea8000c1e1900 */
[----:B------:R-:W2:Y:S01]  /*1ac0*/  @P1 LDG.E R22, desc[UR12][R22.64] ;  /* 0x0000000c16161981 */ /* 0x000ea2000c1e1900 */
[----:B-1----:R-:W-:-:S03]  /*1ad0*/  @P2 IMAD.WIDE R18, R27, 0x4, R18 ;  /* 0x000000041b122825 */ /* 0x002fc600078e0212 */
[----:B------:R-:W3:Y:S04]  /*1ae0*/  @P2 LDG.E R27, desc[UR12][R20.64+0x4] ;  /* 0x0000040c141b2981 */ /* 0x000ee8000c1e1900 */
[----:B------:R-:W3:Y:S01]  /*1af0*/  @P2 LDG.E R18, desc[UR12][R18.64] ;  /* 0x0000000c12122981 */ /* 0x000ee2000c1e1900 */
[----:B------:R-:W-:Y:S02]  /*1b00*/  VIADD R17, R17, 0x2 ;  /* 0x0000000211117836 */ /* 0x000fe40000000000 */
[----:B------:R-:W-:Y:S02]  /*1b10*/  VIADD R15, R15, 0x2 ;  /* 0x000000020f0f7836 */ /* 0x000fe40000000000 */
[----:B--2--5:R-:W-:-:S04]  /*1b20*/  @P1 FFMA R2, R25, R22, R2 ;  /* 0x0000001619021223 */ /* 0x024fc80000000002 */
[----:B---3--:R-:W-:-:S07]  /*1b30*/  @P2 FFMA R2, R27, R18, R2 ;  /* 0x000000121b022223 */ /* 0x008fce0000000002 */
.L_x_8:
[----:B------:R-:W-:Y:S05]  /*1b40*/  BRA.U UP1, `(.L_x_7) ;  /* 0x00000001013c7547 */ /* 0x000fea000b800000 */
[----:B------:R-:W0:Y:S01]  /*1b50*/  LDC R22, c[0x0][0x3b0] ;  /* 0x0000ec00ff167b82 */ /* 0x000e220000000800 */
[----:B------:R-:W1:Y:S02]  /*1b60*/  LDCU UR5, c[0x0][0x3d8] ;  /* 0x00007b00ff0577ac */ /* 0x000e640008000800 */
[----:B-1----:R-:W-:-:S05]  /*1b70*/  IMAD R17, R17, UR5, R4 ;  /* 0x0000000511117c24 */ /* 0x002fca000f8e0204 */
[----:B0-----:R-:W-:-:S04]  /*1b80*/  ISETP.GE.AND P1, PT, R17, R22, PT ;  /* 0x000000161100720c */ /* 0x001fc80003f26270 */
[----:B------:R-:W-:-:S04]  /*1b90*/  ISETP.GT.AND P1, PT, R17, -0x1, !P1 ;  /* 0xffffffff1100780c */ /* 0x000fc80004f24270 */
[----:B------:R-:W-:-:S13]  /*1ba0*/  PLOP3.LUT P1, PT, P0, P1, PT, 0x80, 0x8 ;  /* 0x000000000008781c */ /* 0x000fda0000723070 */
[----:B------:R-:W-:Y:S05]  /*1bb0*/  @!P1 BRA `(.L_x_7) ;  /* 0x0000000000209947 */ /* 0x000fea0003800000 */
[----:B------:R-:W0:Y:S01]  /*1bc0*/  LDC.64 R18, c[0x0][0x390] ;  /* 0x0000e400ff127b82 */ /* 0x000e220000000a00 */
[----:B------:R-:W-:-:S07]  /*1bd0*/  IMAD R23, R16, R22, R17 ;  /* 0x0000001610177224 */ /* 0x000fce00078e0211 */
[----:B------:R-:W1:Y:S01]  /*1be0*/  LDC.64 R20, c[0x0][0x380] ;  /* 0x0000e000ff147b82 */ /* 0x000e620000000a00 */
[----:B0-----:R-:W-:-:S06]  /*1bf0*/  IMAD.WIDE R16, R15, 0x4, R18 ;  /* 0x000000040f107825 */ /* 0x001fcc00078e0212 */
[----:B------:R-:W2:Y:S01]  /*1c00*/  LDG.E R17, desc[UR12][R16.64] ;  /* 0x0000000c10117981 */ /* 0x000ea2000c1e1900 */
[----:B-1----:R-:W-:-:S06]  /*1c10*/  IMAD.WIDE R18, R23, 0x4, R20 ;  /* 0x0000000417127825 */ /* 0x002fcc00078e0214 */
[----:B------:R-:W2:Y:S02]  /*1c20*/  LDG.E R18, desc[UR12][R18.64] ;  /* 0x0000000c12127981 */ /* 0x000ea4000c1e1900 */
[----:B--2--5:R-:W-:-:S07]  /*1c30*/  FFMA R2, R17, R18, R2 ;  /* 0x0000001211027223 */ /* 0x024fce0000000002 */
.L_x_7:
[----:B------:R-:W-:Y:S05]  /*1c40*/  BSYNC.RECONVERGENT B0 ;  /* 0x0000000000007941 */ /* 0x000fea0003800200 */
.L_x_5:
[----:B------:R-:W0:Y:S02]  /*1c50*/  LDCU UR5, c[0x0][0x3c0] ;  /* 0x00007800ff0577ac */ /* 0x000e240008000800 */
[----:B0-----:R-:W-:Y:S01]  /*1c60*/  IADD3 R14, PT, PT, R14, UR5, RZ ;  /* 0x000000050e0e7c10 */ /* 0x001fe2000fffe0ff */
[----:B------:R-:W-:Y:S06]  /*1c70*/  @P5 BRA `(.L_x_9) ;  /* 0xfffffff000605947 */ /* 0x000fec000383ffff */
[----:B------:R-:W0:Y:S01]  /*1c80*/  LDC.64 R4, c[0x0][0x388] ;  /* 0x0000e200ff047b82 */ /* 0x000e220000000a00 */
[----:B------:R-:W1:Y:S01]  /*1c90*/  LDCU UR5, c[0x0][0x3a4] ;  /* 0x00007480ff0577ac */ /* 0x000e620008000800 */
[----:B0-----:R-:W-:-:S04]  /*1ca0*/  IMAD.WIDE R4, R0, 0x4, R4 ;  /* 0x0000000400047825 */ /* 0x001fc800078e0204 */
[----:B------:R-:W-:Y:S01]  /*1cb0*/  VIADD R0, R0, UR4 ;  /* 0x0000000400007c36 */ /* 0x000fe20008000000 */
[----:B-----5:R0:W-:Y:S04]  /*1cc0*/  STG.E desc[UR12][R4.64], R2 ;  /* 0x0000000204007986 */ /* 0x0201e8000c10190c */
[----:B-1----:R-:W-:-:S13]  /*1cd0*/  ISETP.GE.AND P0, PT, R0, UR5, PT ;  /* 0x0000000500007c0c */ /* 0x002fda000bf06270 */
[----:B0-----:R-:W-:Y:S05]  /*1ce0*/  @!P0 BRA `(.L_x_10) ;  /* 0xffffffe4001c8947 */ /* 0x001fea000383ffff */
[----:B------:R-:W-:Y:S05]  /*1cf0*/  EXIT ;  /* 0x000000000000794d */ /* 0x000fea0003800000 */
.L_x_1:
[----:B------:R-:W0:Y:S01]  /*1d00*/  LDCU UR5, c[0x0][0x3ac] ;  /* 0x00007580ff0577ac */ /* 0x000e220008000800 */
[----:B------:R-:W1:Y:S01]  /*1d10*/  LDC.64 R2, c[0x0][0x3b8] ;  /* 0x0000ee00ff027b82 */ /* 0x000e620000000a00 */
[----:B0-----:R-:W-:Y:S01]  /*1d20*/  UISETP.NE.AND UP0, UPT, UR5, 0x1, UPT ;  /* 0x000000010500788c */ /* 0x001fe2000bf05270 */
[----:B-1----:R-:W-:-:S08]  /*1d30*/  IMAD R3, R3, R2, RZ ;  /* 0x0000000203037224 */ /* 0x002fd000078e02ff */
[----:B------:R-:W-:Y:S05]  /*1d40*/  BRA.U UP0, `(.L_x_11) ;  /* 0x0000000500207547 */ /* 0x000fea000b800000 */
[----:B------:R-:W0:Y:S02]  /*1d50*/  LDCU.U8 UR5, c[0x0][0x3a0] ;  /* 0x00007400ff0577ac */ /* 0x000e240008000000 */
[----:B0-----:R-:W-:-:S04]  /*1d60*/  UPRMT UR5, UR5, 0x8880, URZ ;  /* 0x0000888005057896 */ /* 0x001fc800080000ff */
[----:B------:R-:W-:-:S09]  /*1d70*/  UISETP.NE.AND UP0, UPT, UR5, URZ, UPT ;  /* 0x000000ff0500728c */ /* 0x000fd2000bf05270 */
[----:B------:R-:W-:Y:S05]  /*1d80*/  BRA.U !UP0, `(.L_x_12) ;  /* 0x0000000108f47547 */ /* 0x000fea000b800000 */
[----:B------:R-:W-:Y:S01]  /*1d90*/  IABS R2, R3 ;  /* 0x0000000300027213 */ /* 0x000fe20000000000 */
[----:B------:R-:W0:Y:S01]  /*1da0*/  LDC R8, c[0x0][0x3a8] ;  /* 0x0000ea00ff087b82 */ /* 0x000e220000000800 */
[----:B------:R-:W1:Y:S02]  /*1db0*/  LDCU UR5, c[0x0][0x3a8] ;  /* 0x00007500ff0577ac */ /* 0x000e640008000800 */
[----:B------:R-:W2:Y:S01]  /*1dc0*/  I2F.RP R9, R2 ;  /* 0x0000000200097306 */ /* 0x000ea20000209400 */
[----:B------:R-:W3:Y:S04]  /*1dd0*/  LDCU UR6, c[0x0][0x3a4] ;  /* 0x00007480ff0677ac */ /* 0x000ee80008000800 */
[----:B------:R-:W4:Y:S08]  /*1de0*/  LDC.64 R4, c[0x0][0x388] ;  /* 0x0000e200ff047b82 */ /* 0x000f300000000a00 */
[----:B------:R-:W0:Y:S01]  /*1df0*/  LDC.64 R6, c[0x0][0x398] ;  /* 0x0000e600ff067b82 */ /* 0x000e220000000a00 */
[----:B--2---:R-:W2:Y:S01]  /*1e00*/  MUFU.RCP R9, R9 ;  /* 0x0000000900097308 */ /* 0x004ea20000001000 */
[----:B-1----:R-:W-:-:S02]  /*1e10*/  ISETP.NE.AND P0, PT, RZ, UR5, PT ;  /* 0x00000005ff007c0c */ /* 0x002fc4000bf05270 */
[----:B------:R-:W-:Y:S01]  /*1e20*/  LOP3.LUT R17, RZ, UR5, RZ, 0x33, !PT ;  /* 0x00000005ff117c12 */ /* 0x000fe2000f8e33ff */
[----:B--2---:R-:W-:-:S04]  /*1e30*/  VIADD R10, R9, 0xffffffe ;  /* 0x0ffffffe090a7836 */ /* 0x004fc80000000000 */
[----:B------:R1:W2:Y:S02]  /*1e40*/  F2I.FTZ.U32.TRUNC.NTZ R11, R10 ;  /* 0x0000000a000b7305 */ /* 0x0002a4000021f000 */
[----:B-1----:R-:W-:Y:S01]  /*1e50*/  IMAD.MOV.U32 R10, RZ, RZ, RZ ;  /* 0x000000ffff0a7224 */ /* 0x002fe200078e00ff */
[----:B--2---:R-:W-:-:S05]  /*1e60*/  IADD3 R13, PT, PT, RZ, -R11, RZ ;  /* 0x8000000bff0d7210 */ /* 0x004fca0007ffe0ff */
[----:B------:R-:W-:-:S04]  /*1e70*/  IMAD R9, R13, R2, RZ ;  /* 0x000000020d097224 */ /* 0x000fc800078e02ff */
[----:B---34-:R-:W-:-:S07]  /*1e80*/  IMAD.HI.U32 R15, R11, R9, R10 ;  /* 0x000000090b0f7227 */ /* 0x018fce00078e000a */
.L_x_13:
[----:B01----:R-:W-:Y:S02]  /*1e90*/  IABS R13, R8 ;  /* 0x00000008000d7213 */ /* 0x003fe40000000000 */
[----:B------:R-:W-:Y:S02]  /*1ea0*/  IABS R9, R3 ;  /* 0x0000000300097213 */ /* 0x000fe40000000000 */
[----:B------:R-:W0:Y:S01]  /*1eb0*/  I2F.RP R12, R13 ;  /* 0x0000000d000c7306 */ /* 0x000e220000209400 */
[----:B------:R-:W-:Y:S02]  /*1ec0*/  IABS R10, R0 ;  /* 0x00000000000a7213 */ /* 0x000fe40000000000 */
[----:B------:R-:W-:-:S03]  /*1ed0*/  IMAD.MOV R11, RZ, RZ, -R9 ;  /* 0x000000ffff0b7224 */ /* 0x000fc600078e0a09 */
[----:B------:R-:W-:-:S04]  /*1ee0*/  IMAD.HI.U32 R9, R15, R10, RZ ;  /* 0x0000000a0f097227 */ /* 0x000fc800078e00ff */
[----:B------:R-:W-:Y:S01]  /*1ef0*/  IMAD R11, R9, R11, R10 ;  /* 0x0000000b090b7224 */ /* 0x000fe200078e020a */
[----:B------:R-:W-:Y:S01]  /*1f00*/  IABS R10, R3 ;  /* 0x00000003000a7213 */ /* 0x000fe20000000000 */
[----:B0-----:R-:W0:Y:S03]  /*1f10*/  MUFU.RCP R12, R12 ;  /* 0x0000000c000c7308 */ /* 0x001e260000001000 */
[----:B------:R-:W-:-:S13]  /*1f20*/  ISETP.GT.U32.AND P2, PT, R2, R11, PT ;  /* 0x0000000b0200720c */ /* 0x000fda0003f44070 */
[----:B------:R-:W-:Y:S01]  /*1f30*/  @!P2 IADD3 R11, PT, PT, R11, -R10, RZ ;  /* 0x8000000a0b0ba210 */ /* 0x000fe20007ffe0ff */
[----:B------:R-:W-:Y:S01]  /*1f40*/  @!P2 VIADD R9, R9, 0x1 ;  /* 0x000000010909a836 */ /* 0x000fe20000000000 */
[----:B------:R-:W-:Y:S01]  /*1f50*/  LOP3.LUT R10, R0, R3, RZ, 0x3c, !PT ;  /* 0x00000003000a7212 */ /* 0x000fe200078e3cff */
[----:B0-----:R-:W-:Y:S01]  /*1f60*/  VIADD R14, R12, 0xffffffe ;  /* 0x0ffffffe0c0e7836 */ /* 0x001fe20000000000 */
[----:B------:R-:W-:Y:S02]  /*1f70*/  ISETP.GE.U32.AND P1, PT, R11, R2, PT ;  /* 0x000000020b00720c */ /* 0x000fe40003f26070 */
[----:B------:R-:W-:Y:S01]  /*1f80*/  ISETP.GE.AND P3, PT, R10, RZ, PT ;  /* 0x000000ff0a00720c */ /* 0x000fe20003f66270 */
[----:B------:R-:W0:Y:S01]  /*1f90*/  F2I.FTZ.U32.TRUNC.NTZ R11, R14 ;  /* 0x0000000e000b7305 */ /* 0x000e22000021f000 */
[----:B------:R-:W-:-:S09]  /*1fa0*/  ISETP.NE.AND P2, PT, R3, RZ, PT ;  /* 0x000000ff0300720c */ /* 0x000fd20003f45270 */
[----:B------:R-:W-:-:S04]  /*1fb0*/  @P1 IADD3 R9, PT, PT, R9, 0x1, RZ ;  /* 0x0000000109091810 */ /* 0x000fc80007ffe0ff */
[----:B------:R-:W-:Y:S01]  /*1fc0*/  @!P3 IADD3 R9, PT, PT, -R9, RZ, RZ ;  /* 0x000000ff0909b210 */ /* 0x000fe20007ffe1ff */
[----:B0-----:R-:W-:Y:S01]  /*1fd0*/  IMAD.MOV R10, RZ, RZ, -R11 ;  /* 0x000000ffff0a7224 */ /* 0x001fe200078e0a0b */
[----:B------:R-:W-:-:S03]  /*1fe0*/  @!P2 LOP3.LUT R9, RZ, R3, RZ, 0x33, !PT ;  /* 0x00000003ff09a212 */ /* 0x000fc600078e33ff */
[----:B------:R-:W-:Y:S01]  /*1ff0*/  IMAD R19, R10, R13, RZ ;  /* 0x0000000d0a137224 */ /* 0x000fe200078e02ff */
[----:B------:R-:W-:Y:S01]  /*2000*/  IABS R12, R9 ;  /* 0x00000009000c7213 */ /* 0x000fe20000000000 */
[----:B------:R-:W-:Y:S01]  /*2010*/  IMAD.MOV.U32 R10, RZ, RZ, RZ ;  /* 0x000000ffff0a7224 */ /* 0x000fe200078e00ff */
[----:B------:R-:W-:-:S03]  /*2020*/  ISETP.GE.AND P2, PT, R9, RZ, PT ;  /* 0x000000ff0900720c */ /* 0x000fc60003f46270 */
[----:B------:R-:W-:Y:S01]  /*2030*/  IMAD.HI.U32 R10, R11, R19, R10 ;  /* 0x000000130b0a7227 */ /* 0x000fe200078e000a */
[----:B------:R-:W-:-:S05]  /*2040*/  MOV R11, R12 ;  /* 0x0000000c000b7202 */ /* 0x000fca0000000f00 */
[----:B------:R-:W-:-:S04]  /*2050*/  IMAD.HI.U32 R10, R10, R11, RZ ;  /* 0x0000000b0a0a7227 */ /* 0x000fc800078e00ff */
[----:B------:R-:W-:-:S04]  /*2060*/  IMAD.MOV R10, RZ, RZ, -R10 ;  /* 0x000000ffff0a7224 */ /* 0x000fc800078e0a0a */
[----:B------:R-:W-:-:S05]  /*2070*/  IMAD R10, R13, R10, R11 ;  /* 0x0000000a0d0a7224 */ /* 0x000fca00078e020b */
[----:B------:R-:W-:-:S13]  /*2080*/  ISETP.GT.U32.AND P1, PT, R13, R10, PT ;  /* 0x0000000a0d00720c */ /* 0x000fda0003f24070 */
[----:B------:R-:W-:-:S04]  /*2090*/  @!P1 IADD3 R10, PT, PT, R10, -R13, RZ ;  /* 0x8000000d0a0a9210 */ /* 0x000fc80007ffe0ff */
[----:B------:R-:W-:-:S13]  /*20a0*/  ISETP.GT.U32.AND P1, PT, R13, R10, PT ;  /* 0x0000000a0d00720c */ /* 0x000fda0003f24070 */
[----:B------:R-:W-:-:S05]  /*20b0*/  @!P1 IMAD.IADD R10, R10, 0x1, -R13 ;  /* 0x000000010a0a9824 */ /* 0x000fca00078e0a0d */
[----:B------:R-:W-:-:S04]  /*20c0*/  @!P2 IADD3 R10, PT, PT, -R10, RZ, RZ ;  /* 0x000000ff0a0aa210 */ /* 0x000fc80007ffe1ff */
[----:B------:R-:W-:-:S05]  /*20d0*/  SEL R11, R17, R10, !P0 ;  /* 0x0000000a110b7207 */ /* 0x000fca0004000000 */
[----:B------:R-:W-:-:S06]  /*20e0*/  IMAD.WIDE R10, R11, 0x4, R6 ;  /* 0x000000040b0a7825 */ /* 0x000fcc00078e0206 */
[----:B------:R-:W2:Y:S01]  /*20f0*/  LDG.E R11, desc[UR12][R10.64] ;  /* 0x0000000c0a0b7981 */ /* 0x000ea2000c1e1900 */
[----:B------:R-:W-:-:S04]  /*2100*/  IMAD.WIDE R12, R0, 0x4, R4 ;  /* 0x00000004000c7825 */ /* 0x000fc800078e0204 */
[----:B------:R-:W-:-:S05]  /*2110*/  VIADD R0, R0, UR4 ;  /* 0x0000000400007c36 */ /* 0x000fca0008000000 */
[----:B------:R-:W-:Y:S01]  /*2120*/  ISETP.GE.AND P1, PT, R0, UR6, PT ;  /* 0x0000000600007c0c */ /* 0x000fe2000bf26270 */
[----:B--2---:R1:W-:-:S12]  /*2130*/  STG.E desc[UR12][R12.64], R11 ;  /* 0x0000000b0c007986 */ /* 0x0043d8000c10190c */
[----:B------:R-:W-:Y:S05]  /*2140*/  @!P1 BRA `(.L_x_13) ;  /* 0xfffffffc00509947 */ /* 0x000fea000383ffff */
[----:B------:R-:W-:Y:S05]  /*2150*/  EXIT ;  /* 0x000000000000794d */ /* 0x000fea0003800000 */
.L_x_12:
[----:B------:R-:W0:Y:S02]  /*2160*/  LDC.64 R4, c[0x0][0x388] ;  /* 0x0000e200ff047b82 */ /* 0x000e240000000a00 */
.L_x_14:
[C---:B0-----:R-:W-:Y:S01]  /*2170*/  IMAD.WIDE R2, R0.reuse, 0x4, R4 ;  /* 0x0000000400027825 */ /* 0x041fe200078e0204 */
[----:B------:R-:W-:-:S04]  /*2180*/  IADD3 R0, PT, PT, R0, UR4, RZ ;  /* 0x0000000400007c10 */ /* 0x000fc8000fffe0ff */
[----:B------:R1:W-:Y:S01]  /*2190*/  STG.E desc[UR12][R2.64], RZ ;  /* 0x000000ff02007986 */ /* 0x0003e2000c10190c */
[----:B------:R-:W-:-:S13]  /*21a0*/  ISETP.GE.AND P0, PT, R0, UR6, PT ;  /* 0x0000000600007c0c */ /* 0x000fda000bf06270 */
[----:B-1----:R-:W-:Y:S05]  /*21b0*/  @!P0 BRA `(.L_x_14) ;  /* 0xfffffffc00ec8947 */ /* 0x002fea000383ffff */
[----:B------:R-:W-:Y:S05]  /*21c0*/  EXIT ;  /* 0x000000000000794d */ /* 0x000fea0003800000 */
.L_x_11:
        /* <DEDUP_REMOVED lines=20> */
.L_x_16:
[----:B01----:R-:W-:Y:S02]  /*2310*/  IABS R13, R8 ;  /* 0x00000008000d7213 */ /* 0x003fe40000000000 */
[----:B------:R-:W-:Y:S02]  /*2320*/  IABS R9, R3 ;  /* 0x0000000300097213 */ /* 0x000fe40000000000 */
[----:B------:R-:W0:Y:S01]  /*2330*/  I2F.RP R12, R13 ;  /* 0x0000000d000c7306 */ /* 0x000e220000209400 */
[----:B------:R-:W-:Y:S02]  /*2340*/  IABS R10, R0 ;  /* 0x00000000000a7213 */ /* 0x000fe40000000000 */
[----:B------:R-:W-:-:S03]  /*2350*/  IADD3 R11, PT, PT, RZ, -R9, RZ ;  /* 0x80000009ff0b7210 */ /* 0x000fc60007ffe0ff */
[----:B------:R-:W-:-:S04]  /*2360*/  IMAD.HI.U32 R9, R15, R10, RZ ;  /* 0x0000000a0f097227 */ /* 0x000fc800078e00ff */
[----:B------:R-:W-:Y:S01]  /*2370*/  IMAD R11, R9, R11, R10 ;  /* 0x0000000b090b7224 */ /* 0x000fe200078e020a */
[----:B------:R-:W-:Y:S01]  /*2380*/  IABS R10, R3 ;  /* 0x00000003000a7213 */ /* 0x000fe20000000000 */
[----:B0-----:R-:W0:Y:S03]  /*2390*/  MUFU.RCP R12, R12 ;  /* 0x0000000c000c7308 */ /* 0x001e260000001000 */
[----:B------:R-:W-:-:S13]  /*23a0*/  ISETP.GT.U32.AND P2, PT, R2, R11, PT ;  /* 0x0000000b0200720c */ /* 0x000fda0003f44070 */
[----:B------:R-:W-:Y:S01]  /*23b0*/  @!P2 IMAD.IADD R11, R11, 0x1, -R10 ;  /* 0x000000010b0ba824 */ /* 0x000fe200078e0a0a */
[----:B------:R-:W-:Y:S01]  /*23c0*/  LOP3.LUT R10, R0, R3, RZ, 0x3c, !PT ;  /* 0x00000003000a7212 */ /* 0x000fe200078e3cff */
[----:B------:R-:W-:Y:S01]  /*23d0*/  @!P2 VIADD R9, R9, 0x1 ;  /* 0x000000010909a836 */ /* 0x000fe20000000000 */
[----:B0-----:R-:W-:Y:S02]  /*23e0*/  IADD3 R14, PT, PT, R12, 0xffffffe, RZ ;  /* 0x0ffffffe0c0e7810 */ /* 0x001fe40007ffe0ff */
[----:B------:R-:W-:Y:S02]  /*23f0*/  ISETP.GE.U32.AND P1, PT, R11, R2, PT ;  /* 0x000000020b00720c */ /* 0x000fe40003f26070 */
[----:B------:R-:W0:Y:S01]  /*2400*/  F2I.FTZ.U32.TRUNC.NTZ R11, R14 ;  /* 0x0000000e000b7305 */ /* 0x000e22000021f000 */
[----:B------:R-:W-:Y:S02]  /*2410*/  ISETP.GE.AND P3, PT, R10, RZ, PT ;  /* 0x000000ff0a00720c */ /* 0x000fe40003f66270 */
[----:B------:R-:W-:-:S08]  /*2420*/  ISETP.NE.AND P2, PT, R3, RZ, PT ;  /* 0x000000ff0300720c */ /* 0x000fd00003f45270 */
[----:B------:R-:W-:Y:S01]  /*2430*/  @P1 IADD3 R9, PT, PT, R9, 0x1, RZ ;  /* 0x0000000109091810 */ /* 0x000fe20007ffe0ff */
[----:B0-----:R-:W-:-:S03]  /*2440*/  IMAD.MOV R10, RZ, RZ, -R11 ;  /* 0x000000ffff0a7224 */ /* 0x001fc600078e0a0b */
[----:B------:R-:W-:Y:S02]  /*2450*/  @!P3 IADD3 R9, PT, PT, -R9, RZ, RZ ;  /* 0x000000ff0909b210 */ /* 0x000fe40007ffe1ff */
[----:B------:R-:W-:Y:S01]  /*2460*/  @!P2 LOP3.LUT R9, RZ, R3, RZ, 0x33, !PT ;  /* 0x00000003ff09a212 */ /* 0x000fe200078e33ff */
[----:B------:R-:W-:Y:S02]  /*2470*/  IMAD R19, R10, R13, RZ ;  /* 0x0000000d0a137224 */ /* 0x000fe400078e02ff */
[----:B------:R-:W-:Y:S01]  /*2480*/  IMAD.MOV.U32 R10, RZ, RZ, RZ ;  /* 0x000000ffff0a7224 */ /* 0x000fe200078e00ff */
[----:B------:R-:W-:Y:S02]  /*2490*/  IABS R12, R9 ;  /* 0x00000009000c7213 */ /* 0x000fe40000000000 */
[----:B------:R-:W-:Y:S01]  /*24a0*/  ISETP.GE.AND P2, PT, R9, RZ, PT ;  /* 0x000000ff0900720c */ /* 0x000fe20003f46270 */
        /* <DEDUP_REMOVED lines=19> */
.L_x_15:
[----:B------:R-:W0:Y:S02]  /*25e0*/  LDC.64 R2, c[0x0][0x388] ;  /* 0x0000e200ff027b82 */ /* 0x000e240000000a00 */
.L_x_17:
[C---:B0-----:R-:W-:Y:S01]  /*25f0*/  IMAD.WIDE R4, R0.reuse, 0x4, R2 ;  /* 0x0000000400047825 */ /* 0x041fe200078e0202 */
[----:B------:R-:W-:-:S04]  /*2600*/  IADD3 R0, PT, PT, R0, UR4, RZ ;  /* 0x0000000400007c10 */ /* 0x000fc8000fffe0ff */
[----:B------:R1:W-:Y:S01]  /*2610*/  STG.E desc[UR12][R4.64], RZ ;  /* 0x000000ff04007986 */ /* 0x0003e2000c10190c */
[----:B------:R-:W-:-:S13]  /*2620*/  ISETP.GE.AND P0, PT, R0, UR6, PT ;  /* 0x0000000600007c0c */ /* 0x000fda000bf06270 */
[----:B-1----:R-:W-:Y:S05]  /*2630*/  @!P0 BRA `(.L_x_17) ;  /* 0xfffffffc00ec8947 */ /* 0x002fea000383ffff */
[----:B------:R-:W-:Y:S05]  /*2640*/  EXIT ;  /* 0x000000000000794d */ /* 0x000fea0003800000 */
.L_x_0:
        /* <DEDUP_REMOVED lines=25> */
.L_x_20:
        /* <DEDUP_REMOVED lines=45> */
.L_x_19:
[----:B------:R-:W0:Y:S02]  /*2ab0*/  LDC.64 R2, c[0x0][0x388] ;  /* 0x0000e200ff027b82 */ /* 0x000e240000000a00 */
.L_x_21:
[C---:B0-----:R-:W-:Y:S01]  /*2ac0*/  IMAD.WIDE R4, R0.reuse, 0x4, R2 ;  /* 0x0000000400047825 */ /* 0x041fe200078e0202 */
[----:B------:R-:W-:-:S04]  /*2ad0*/  IADD3 R0, PT, PT, R0, UR4, RZ ;  /* 0x0000000400007c10 */ /* 0x000fc8000fffe0ff */
[----:B------:R1:W-:Y:S01]  /*2ae0*/  STG.E desc[UR12][R4.64], RZ ;  /* 0x000000ff04007986 */ /* 0x0003e2000c10190c */
[----:B------:R-:W-:-:S13]  /*2af0*/  ISETP.GE.AND P0, PT, R0, UR6, PT ;  /* 0x0000000600007c0c */ /* 0x000fda000bf06270 */
[----:B-1----:R-:W-:Y:S05]  /*2b00*/  @!P0 BRA `(.L_x_21) ;  /* 0xfffffffc00ec8947 */ /* 0x002fea000383ffff */
[----:B------:R-:W-:Y:S05]  /*2b10*/  EXIT ;  /* 0x000000000000794d */ /* 0x000fea0003800000 */
.L_x_18:
        /* <DEDUP_REMOVED lines=20> */
.L_x_23:
        /* <DEDUP_REMOVED lines=45> */
.L_x_22:
[----:B------:R-:W0:Y:S02]  /*2f30*/  LDC.64 R2, c[0x0][0x388] ;  /* 0x0000e200ff027b82 */ /* 0x000e240000000a00 */
.L_x_24:
[C---:B0-----:R-:W-:Y:S01]  /*2f40*/  IMAD.WIDE R4, R0.reuse, 0x4, R2 ;  /* 0x0000000400047825 */ /* 0x041fe200078e0202 */
[----:B------:R-:W-:-:S04]  /*2f50*/  IADD3 R0, PT, PT, R0, UR4, RZ ;  /* 0x0000000400007c10 */ /* 0x000fc8000fffe0ff */
[----:B------:R1:W-:Y:S01]  /*2f60*/  STG.E desc[UR12][R4.64], RZ ;  /* 0x000000ff04007986 */ /* 0x0003e2000c10190c */
[----:B------:R-:W-:-:S13]  /*2f70*/  ISETP.GE.AND P0, PT, R0, UR6, PT ;  /* 0x0000000600007c0c */ /* 0x000fda000bf06270 */
[----:B-1----:R-:W-:Y:S05]  /*2f80*/  @!P0 BRA `(.L_x_24) ;  /* 0xfffffffc00ec8947 */ /* 0x002fea000383ffff */
[----:B------:R-:W-:Y:S05]  /*2f90*/  EXIT ;  /* 0x000000000000794d */ /* 0x000fea0003800000 */
.L_x_25:
[----:B------:R-:W-:-:S00]  /*2fa0*/  BRA `(.L_x_25) ;  /* 0xfffffffc00fc7947 */ /* 0x000fc0000383ffff */
[----:B------:R-:W-:-:S00]  /*2fb0*/  NOP ;  /* 0x0000000000007918 */ /* 0x000fc00000000000 */
        /* <DEDUP_REMOVED lines=12> */
.L_x_26:


//--------------------- .nv.shared.reserved.0     --------------------------
	.section	.nv.shared.reserved.0,"aw",@nobits
	.weak		__nv_reservedSMEM_offset_0_alias
	.size		__nv_reservedSMEM_offset_0_alias, 0, 64
	.other		__nv_reservedSMEM_offset_0_alias,@"STO_CUDA_RESERVED_SHARED STV_DEFAULT"
__nv_reservedSMEM_offset_0_alias:
	.zero		0
	.zero		64


//--------------------- .nv.constant0._Z31conv_depthwise2d_forward_kernelPKfPfS0_S0_biiiiiiiiiiiiiii --------------------------
	.section	.nv.constant0._Z31conv_depthwise2d_forward_kernelPKfPfS0_S0_biiiiiiiiiiiiiii,"a",@progbits
	.sectionflags	@""
	.align	4
.nv.constant0._Z31conv_depthwise2d_forward_kernelPKfPfS0_S0_biiiiiiiiiiiiiii:
	.zero		992


//--------------------- SYMBOLS --------------------------

	.type		.nv.reservedSmem.offset0,@object
	.size		.nv.reservedSmem.offset0,0x4
